// auto-generated by cutlass_sweep.gemm — config: {"arch": "sm_90", "cluster_m": 2, "cluster_n": 1, "dtype": "bf16", "dtype_b": "bf16", "layout": "nt", "stages": 0, "tile_k": 16, "tile_m": 256, "tile_n": 224}
#include "cutlass/cutlass.h"
#include "cutlass/gemm/collective/collective_builder.hpp"
#include "cutlass/gemm/device/gemm_universal_adapter.h"
#include "cutlass/gemm/kernel/gemm_universal.hpp"
#include "cutlass/epilogue/collective/collective_builder.hpp"

using ElemA = cutlass::bfloat16_t;
using ElemB = cutlass::bfloat16_t;
using ElemCD = cutlass::bfloat16_t;
using Acc  = float;
using TileShape    = cute::Shape<cute::_256, cute::_224, cute::_16>;
using ClusterShape = cute::Shape<cute::_2, cute::_1, cute::_1>;

using CollectiveEpilogue = typename cutlass::epilogue::collective::CollectiveBuilder<
    cutlass::arch::Sm90, cutlass::arch::OpClassTensorOp,
    TileShape, ClusterShape,
    cutlass::epilogue::collective::EpilogueTileAuto,
    Acc, Acc,
    ElemCD, cutlass::layout::RowMajor, 128 / cutlass::sizeof_bits<ElemCD>::value,
    ElemCD, cutlass::layout::RowMajor, 128 / cutlass::sizeof_bits<ElemCD>::value,
    cutlass::epilogue::collective::EpilogueScheduleAuto
  >::CollectiveOp;

using CollectiveMainloop = typename cutlass::gemm::collective::CollectiveBuilder<
    cutlass::arch::Sm90, cutlass::arch::OpClassTensorOp,
    ElemA, cutlass::layout::RowMajor, 128 / cutlass::sizeof_bits<ElemA>::value,
    ElemB, cutlass::layout::ColumnMajor, 128 / cutlass::sizeof_bits<ElemB>::value,
    Acc,
    TileShape, ClusterShape,
    cutlass::gemm::collective::StageCountAutoCarveout<static_cast<int>(sizeof(typename CollectiveEpilogue::SharedStorage))>,
    cutlass::gemm::collective::KernelScheduleAuto
  >::CollectiveOp;

using GemmKernel = cutlass::gemm::kernel::GemmUniversal<
    cute::Shape<int,int,int,int>,
    CollectiveMainloop,
    CollectiveEpilogue
>;
using Gemm = cutlass::gemm::device::GemmUniversalAdapter<GemmKernel>;

// Force the device kernel symbol into the cubin without needing a host main.
auto* _anchor = &cutlass::device_kernel<GemmKernel>;


// ===== COMPILED SASS (sm_90a) =====

	.target	sm_90a

	.elftype	@"ET_EXEC"


//--------------------- .note.nv.tkinfo           --------------------------
	.section	.note.nv.tkinfo,"",@"SHT_NOTE"
	.sectionflags	@"SHF_NOTE_NV_TKINFO"
	.tkinfo
        /*0018*/ 	.word	0x00000002
        /*0030*/ 	.string	""
        /*0030*/ 	.string	"ptxas"
        /*0030*/ 	.string	"Cuda compilation tools, release 13.0, V13.0.88"
        /*0030*/ 	.string	"Build cuda_13.0.r13.0/compiler.36424714_0"
        /*0030*/ 	.string	"-arch sm_90a -m 64 "



//--------------------- .note.nv.cuinfo           --------------------------
	.section	.note.nv.cuinfo,"",@"SHT_NOTE"
	.sectionflags	@"SHF_NOTE_NV_CUINFO"
        /*0018*/ 	.short	0x0002
        /*001a*/ 	.short	0x005a
        /*001c*/ 	.short	0x0082
	.zero		2


//--------------------- .nv.info                  --------------------------
	.section	.nv.info,"",@"SHT_CUDA_INFO"
	.align	4


	//----- nvinfo : EIATTR_REGCOUNT
	.align		4
        /*0000*/ 	.byte	0x04, 0x2f
        /*0002*/ 	.short	(.L_15 - .L_14)
	.align		4
.L_14:
        /*0004*/ 	.word	index@(_ZN7cutlass13device_kernelINS_4gemm6kernel13GemmUniversalIN4cute5tupleIJiiiiEEENS1_10collective13CollectiveMmaINS1_34MainloopSm90TmaGmmaWarpSpecializedILi15ENS5_IJNS4_1CILi2EEENSA_ILi1EEESC_EEENS1_35KernelTmaWarpSpecializedCooperativeEEENS5_IJNSA_ILi256EEENSA_ILi224EEENSA_ILi16EEEEEENS_10bfloat16_tENS5_IJlSC_lEEESK_SL_NS4_8TiledMMAINS4_8MMA_AtomIJNS4_4SM904GMMA27MMA_64x32x16_F32BF16BF16_SSILNSP_5MajorE0ELSR_0ELNSP_7ScaleInE1ELSS_1EEEEEENS4_6LayoutISD_NS5_IJSC_NSA_ILi0EEESW_EEEEENS5_IJNS4_10UnderscoreESZ_SZ_EEEEENS4_13SM90_TMA_LOADENS4_14ComposedLayoutINS4_7SwizzleILi1ELi4ELi3EEENS4_18smem_ptr_flag_bitsILi16EEENSV_INS5_IJNSA_ILi8EEESI_EEENS5_IJSI_SC_EEEEEEEvNS4_8identityENS4_23SM90_TMA_LOAD_MULTICASTES1C_vS1D_EENS_8epilogue10collective6detail29Sm90TmaWarpSpecializedAdapterINS1H_15DefaultEpilogueISK_SL_SL_NS1G_6thread17LinearCombinationISK_Li1EffLNS1L_9ScaleType4KindE0ELNS_15FloatRoundStyleE2ESK_EENS1_15EpilogueDefaultEEEEEvvEEEEvNT_6ParamsE)
        /*0008*/ 	.word	0x000000a8


	//----- nvinfo : EIATTR_FRAME_SIZE
	.align		4
.L_15:
        /*000c*/ 	.byte	0x04, 0x11
        /*000e*/ 	.short	(.L_17 - .L_16)
	.align		4
.L_16:
        /*0010*/ 	.word	index@(_ZN7cutlass13device_kernelINS_4gemm6kernel13GemmUniversalIN4cute5tupleIJiiiiEEENS1_10collective13CollectiveMmaINS1_34MainloopSm90TmaGmmaWarpSpecializedILi15ENS5_IJNS4_1CILi2EEENSA_ILi1EEESC_EEENS1_35KernelTmaWarpSpecializedCooperativeEEENS5_IJNSA_ILi256EEENSA_ILi224EEENSA_ILi16EEEEEENS_10bfloat16_tENS5_IJlSC_lEEESK_SL_NS4_8TiledMMAINS4_8MMA_AtomIJNS4_4SM904GMMA27MMA_64x32x16_F32BF16BF16_SSILNSP_5MajorE0ELSR_0ELNSP_7ScaleInE1ELSS_1EEEEEENS4_6LayoutISD_NS5_IJSC_NSA_ILi0EEESW_EEEEENS5_IJNS4_10UnderscoreESZ_SZ_EEEEENS4_13SM90_TMA_LOADENS4_14ComposedLayoutINS4_7SwizzleILi1ELi4ELi3EEENS4_18smem_ptr_flag_bitsILi16EEENSV_INS5_IJNSA_ILi8EEESI_EEENS5_IJSI_SC_EEEEEEEvNS4_8identityENS4_23SM90_TMA_LOAD_MULTICASTES1C_vS1D_EENS_8epilogue10collective6detail29Sm90TmaWarpSpecializedAdapterINS1H_15DefaultEpilogueISK_SL_SL_NS1G_6thread17LinearCombinationISK_Li1EffLNS1L_9ScaleType4KindE0ELNS_15FloatRoundStyleE2ESK_EENS1_15EpilogueDefaultEEEEEvvEEEEvNT_6ParamsE)
        /*0014*/ 	.word	0x00000088


	//----- nvinfo : EIATTR_MIN_STACK_SIZE
	.align		4
.L_17:
        /*0018*/ 	.byte	0x04, 0x12
        /*001a*/ 	.short	(.L_19 - .L_18)
	.align		4
.L_18:
        /*001c*/ 	.word	index@(_ZN7cutlass13device_kernelINS_4gemm6kernel13GemmUniversalIN4cute5tupleIJiiiiEEENS1_10collective13CollectiveMmaINS1_34MainloopSm90TmaGmmaWarpSpecializedILi15ENS5_IJNS4_1CILi2EEENSA_ILi1EEESC_EEENS1_35KernelTmaWarpSpecializedCooperativeEEENS5_IJNSA_ILi256EEENSA_ILi224EEENSA_ILi16EEEEEENS_10bfloat16_tENS5_IJlSC_lEEESK_SL_NS4_8TiledMMAINS4_8MMA_AtomIJNS4_4SM904GMMA27MMA_64x32x16_F32BF16BF16_SSILNSP_5MajorE0ELSR_0ELNSP_7ScaleInE1ELSS_1EEEEEENS4_6LayoutISD_NS5_IJSC_NSA_ILi0EEESW_EEEEENS5_IJNS4_10UnderscoreESZ_SZ_EEEEENS4_13SM90_TMA_LOADENS4_14ComposedLayoutINS4_7SwizzleILi1ELi4ELi3EEENS4_18smem_ptr_flag_bitsILi16EEENSV_INS5_IJNSA_ILi8EEESI_EEENS5_IJSI_SC_EEEEEEEvNS4_8identityENS4_23SM90_TMA_LOAD_MULTICASTES1C_vS1D_EENS_8epilogue10collective6detail29Sm90TmaWarpSpecializedAdapterINS1H_15DefaultEpilogueISK_SL_SL_NS1G_6thread17LinearCombinationISK_Li1EffLNS1L_9ScaleType4KindE0ELNS_15FloatRoundStyleE2ESK_EENS1_15EpilogueDefaultEEEEEvvEEEEvNT_6ParamsE)
        /*0020*/ 	.word	0x00000088
.L_19:


//--------------------- .nv.compat                --------------------------
	.section	.nv.compat,"",@"SHT_CUDA_COMPAT_INFO"
	.align	4
        /*0000*/ 	.byte	0x02, 0x09, 0x01, 0x00, 0x02, 0x02, 0x04, 0x00, 0x02, 0x05, 0x05, 0x00, 0x03, 0x07, 0x01, 0x01
        /*0010*/ 	.byte	0x02, 0x03, 0x01, 0x00, 0x02, 0x06, 0x01, 0x00, 0x04, 0x0b, 0x08, 0x00, 0x00, 0x00, 0x00, 0x00
        /*0020*/ 	.byte	0x00, 0x00, 0x00, 0x00


//--------------------- .nv.info._ZN7cutlass13device_kernelINS_4gemm6kernel13GemmUniversalIN4cute5tupleIJiiiiEEENS1_10collective13CollectiveMmaINS1_34MainloopSm90TmaGmmaWarpSpecializedILi15ENS5_IJNS4_1CILi2EEENSA_ILi1EEESC_EEENS1_35KernelTmaWarpSpecializedCooperativeEEENS5_IJNSA_ILi256EEENSA_ILi224EEENSA_ILi16EEEEEENS_10bfloat16_tENS5_IJlSC_lEEESK_SL_NS4_8TiledMMAINS4_8MMA_AtomIJNS4_4SM904GMMA27MMA_64x32x16_F32BF16BF16_SSILNSP_5MajorE0ELSR_0ELNSP_7ScaleInE1ELSS_1EEEEEENS4_6LayoutISD_NS5_IJSC_NSA_ILi0EEESW_EEEEENS5_IJNS4_10UnderscoreESZ_SZ_EEEEENS4_13SM90_TMA_LOADENS4_14ComposedLayoutINS4_7SwizzleILi1ELi4ELi3EEENS4_18smem_ptr_flag_bitsILi16EEENSV_INS5_IJNSA_ILi8EEESI_EEENS5_IJSI_SC_EEEEEEEvNS4_8identityENS4_23SM90_TMA_LOAD_MULTICASTES1C_vS1D_EENS_8epilogue10collective6detail29Sm90TmaWarpSpecializedAdapterINS1H_15DefaultEpilogueISK_SL_SL_NS1G_6thread17LinearCombinationISK_Li1EffLNS1L_9ScaleType4KindE0ELNS_15FloatRoundStyleE2ESK_EENS1_15EpilogueDefaultEEEEEvvEEEEvNT_6ParamsE --------------------------
	.section	.nv.info._ZN7cutlass13device_kernelINS_4gemm6kernel13GemmUniversalIN4cute5tupleIJiiiiEEENS1_10collective13CollectiveMmaINS1_34MainloopSm90TmaGmmaWarpSpecializedILi15ENS5_IJNS4_1CILi2EEENSA_ILi1EEESC_EEENS1_35KernelTmaWarpSpecializedCooperativeEEENS5_IJNSA_ILi256EEENSA_ILi224EEENSA_ILi16EEEEEENS_10bfloat16_tENS5_IJlSC_lEEESK_SL_NS4_8TiledMMAINS4_8MMA_AtomIJNS4_4SM904GMMA27MMA_64x32x16_F32BF16BF16_SSILNSP_5MajorE0ELSR_0ELNSP_7ScaleInE1ELSS_1EEEEEENS4_6LayoutISD_NS5_IJSC_NSA_ILi0EEESW_EEEEENS5_IJNS4_10UnderscoreESZ_SZ_EEEEENS4_13SM90_TMA_LOADENS4_14ComposedLayoutINS4_7SwizzleILi1ELi4ELi3EEENS4_18smem_ptr_flag_bitsILi16EEENSV_INS5_IJNSA_ILi8EEESI_EEENS5_IJSI_SC_EEEEEEEvNS4_8identityENS4_23SM90_TMA_LOAD_MULTICASTES1C_vS1D_EENS_8epilogue10collective6detail29Sm90TmaWarpSpecializedAdapterINS1H_15DefaultEpilogueISK_SL_SL_NS1G_6thread17LinearCombinationISK_Li1EffLNS1L_9ScaleType4KindE0ELNS_15FloatRoundStyleE2ESK_EENS1_15EpilogueDefaultEEEEEvvEEEEvNT_6ParamsE,"",@"SHT_CUDA_INFO"
	.sectionflags	@""
	.align	4


	//----- nvinfo : EIATTR_CUDA_API_VERSION
	.align		4
        /*0000*/ 	.byte	0x04, 0x37
        /*0002*/ 	.short	(.L_21 - .L_20)
.L_20:
        /*0004*/ 	.word	0x00000082


	//----- nvinfo : EIATTR_KPARAM_INFO
	.align		4
.L_21:
        /*0008*/ 	.byte	0x04, 0x17
        /*000a*/ 	.short	(.L_23 - .L_22)
.L_22:
        /*000c*/ 	.word	0x00000000
        /*0010*/ 	.short	0x0000
        /*0012*/ 	.short	0x0070
        /*0014*/ 	.byte	0x00, 0xf0, 0x01, 0x10


	//----- nvinfo : EIATTR_SPARSE_MMA_MASK
	.align		4
.L_23:
        /*0018*/ 	.byte	0x03, 0x50
        /*001a*/ 	.short	0x0000


	//----- nvinfo : EIATTR_MAXREG_COUNT
	.align		4
        /*001c*/ 	.byte	0x03, 0x1b
        /*001e*/ 	.short	0x00a8


	//----- nvinfo : EIATTR_NUM_BARRIERS
	.align		4
        /*0020*/ 	.byte	0x02, 0x4c
        /*0022*/ 	.byte	0x01
	.zero		1


	//----- nvinfo : EIATTR_EXTERNS
	.align		4
        /*0024*/ 	.byte	0x04, 0x0f
        /*0026*/ 	.short	(.L_25 - .L_24)


	//   ....[0]....
	.align		4
.L_24:
        /*0028*/ 	.word	index@(__assertfail)


	//----- nvinfo : EIATTR_ANNOTATIONS
	.align		4
.L_25:
        /*002c*/ 	.byte	0x04, 0x55
        /*002e*/ 	.short	(.L_27 - .L_26)


	//   ....[0]....
.L_26:
        /*0030*/ 	.word	0x00000001
        /*0034*/ 	.byte	0x80, 0x0b, 0x00, 0x00, 0x01, 0x00, 0x00, 0x00, 0xa0, 0x0b, 0x00, 0x00, 0x01, 0x00, 0x00, 0x00
        /* <DEDUP_REMOVED lines=59> */
        /*03f4*/ 	.byte	0x70, 0x1f, 0x01, 0x00, 0x01, 0x00, 0x00, 0x00, 0x90, 0x1f, 0x01, 0x00


	//----- nvinfo : EIATTR_MERCURY_ISA_VERSION
	.align		4
.L_27:
        /*0400*/ 	.byte	0x03, 0x5f
        /*0402*/ 	.short	0x0101


	//----- nvinfo : EIATTR_INT_WARP_WIDE_INSTR_OFFSETS
	.align		4
        /*0404*/ 	.byte	0x04, 0x31
        /*0406*/ 	.short	(.L_29 - .L_28)


	//   ....[0]....
.L_28:
        /*0408*/ 	.word	0x00000710


	//   ....[1]....
        /*040c*/ 	.word	0x00000720


	//   ....[2]....
        /*0410*/ 	.word	0x000008a0


	//----- nvinfo : EIATTR_COOP_GROUP_MASK_REGIDS
	.align		4
.L_29:
        /*0414*/ 	.byte	0x04, 0x29
        /*0416*/ 	.short	(.L_31 - .L_30)


	//   ....[0]....
.L_30:
        /*0418*/ 	.word	0xffffffff


	//   ....[1]....
        /*041c*/ 	.word	0xffffffff


	//   ....[2]....
        /*0420*/ 	.word	0xffffffff


	//   ....[3]....
        /*0424*/ 	.word	0xffffffff


	//   ....[4]....
        /*0428*/ 	.word	0xffffffff


	//   ....[5]....
        /*042c*/ 	.word	0xffffffff


	//----- nvinfo : EIATTR_COOP_GROUP_INSTR_OFFSETS
	.align		4
.L_31:
        /*0430*/ 	.byte	0x04, 0x28
        /*0432*/ 	.short	(.L_33 - .L_32)


	//   ....[0]....
.L_32:
        /*0434*/ 	.word	0x00000070


	//   ....[1]....
        /*0438*/ 	.word	0x00000080


	//   ....[2]....
        /*043c*/ 	.word	0x000001a0


	//   ....[3]....
        /*0440*/ 	.word	0x00000560


	//   ....[4]....
        /*0444*/ 	.word	0x000009d0


	//   ....[5]....
        /*0448*/ 	.word	0x000015a0


	//----- nvinfo : EIATTR_REG_RECONFIG
	.align		4
.L_33:
        /*044c*/ 	.byte	0x01, 0x54
	.zero		2


	//----- nvinfo : EIATTR_SYSCALL_OFFSETS
	.align		4
        /*0450*/ 	.byte	0x04, 0x46
        /*0452*/ 	.short	(.L_35 - .L_34)


	//   ....[0]....
.L_34:
        /*0454*/ 	.word	0x00001750


	//----- nvinfo : EIATTR_MBARRIER_INSTR_OFFSETS
	.align		4
.L_35:
        /*0458*/ 	.byte	0x04, 0x39
        /*045a*/ 	.short	(.L_37 - .L_36)


	//   ....[0]....
.L_36:
        /*045c*/ 	.word	0x00000340
        /*0460*/ 	.word	0x000000ff
        /*0464*/ 	.word	0x00000000
        /*0468*/ 	.short	0x0100
        /*046a*/ 	.byte	0x08
	.zero		1


	//   ....[1]....
        /*046c*/ 	.word	0x00000350
        /*0470*/ 	.word	0x000000ff
        /*0474*/ 	.word	0x00000078
        /*0478*/ 	.short	0x0100
        /*047a*/ 	.byte	0x08
	.zero		1


	//   ....[2]....
        /*047c*/ 	.word	0x00000360
        /*0480*/ 	.word	0x000000ff
        /*0484*/ 	.word	0x00000008
        /*0488*/ 	.short	0x0100
        /*048a*/ 	.byte	0x08
	.zero		1


	//   ....[3]....
        /*048c*/ 	.word	0x00000370
        /*0490*/ 	.word	0x000000ff
        /*0494*/ 	.word	0x00000080
        /*0498*/ 	.short	0x0100
        /*049a*/ 	.byte	0x08
	.zero		1


	//   ....[4]....
        /*049c*/ 	.word	0x00000380
        /*04a0*/ 	.word	0x000000ff
        /*04a4*/ 	.word	0x00000010
        /*04a8*/ 	.short	0x0100
        /*04aa*/ 	.byte	0x08
	.zero		1


	//   ....[5]....
        /*04ac*/ 	.word	0x00000390
        /*04b0*/ 	.word	0x000000ff
        /*04b4*/ 	.word	0x00000088
        /*04b8*/ 	.short	0x0100
        /*04ba*/ 	.byte	0x08
	.zero		1


	//   ....[6]....
        /*04bc*/ 	.word	0x000003a0
        /*04c0*/ 	.word	0x000000ff
        /*04c4*/ 	.word	0x00000018
        /*04c8*/ 	.short	0x0100
        /*04ca*/ 	.byte	0x08
	.zero		1


	//   ....[7]....
        /*04cc*/ 	.word	0x000003b0
        /*04d0*/ 	.word	0x000000ff
        /*04d4*/ 	.word	0x00000090
        /*04d8*/ 	.short	0x0100
        /*04da*/ 	.byte	0x08
	.zero		1


	//   ....[8]....
        /*04dc*/ 	.word	0x000003c0
        /*04e0*/ 	.word	0x000000ff
        /*04e4*/ 	.word	0x00000020
        /*04e8*/ 	.short	0x0100
        /*04ea*/ 	.byte	0x08
	.zero		1


	//   ....[9]....
        /*04ec*/ 	.word	0x000003d0
        /*04f0*/ 	.word	0x000000ff
        /*04f4*/ 	.word	0x00000098
        /*04f8*/ 	.short	0x0100
        /*04fa*/ 	.byte	0x08
	.zero		1


	//   ....[10]....
        /*04fc*/ 	.word	0x000003e0
        /*0500*/ 	.word	0x000000ff
        /*0504*/ 	.word	0x00000028
        /*0508*/ 	.short	0x0100
        /*050a*/ 	.byte	0x08
	.zero		1


	//   ....[11]....
        /*050c*/ 	.word	0x000003f0
        /*0510*/ 	.word	0x000000ff
        /*0514*/ 	.word	0x000000a0
        /*0518*/ 	.short	0x0100
        /*051a*/ 	.byte	0x08
	.zero		1


	//   ....[12]....
        /*051c*/ 	.word	0x00000400
        /*0520*/ 	.word	0x000000ff
        /*0524*/ 	.word	0x00000030
        /*0528*/ 	.short	0x0100
        /*052a*/ 	.byte	0x08
	.zero		1


	//   ....[13]....
        /*052c*/ 	.word	0x00000410
        /*0530*/ 	.word	0x000000ff
        /*0534*/ 	.word	0x000000a8
        /*0538*/ 	.short	0x0100
        /*053a*/ 	.byte	0x08
	.zero		1


	//   ....[14]....
        /*053c*/ 	.word	0x00000420
        /*0540*/ 	.word	0x000000ff
        /*0544*/ 	.word	0x00000038
        /*0548*/ 	.short	0x0100
        /*054a*/ 	.byte	0x08
	.zero		1


	//   ....[15]....
        /*054c*/ 	.word	0x00000430
        /*0550*/ 	.word	0x000000ff
        /*0554*/ 	.word	0x000000b0
        /*0558*/ 	.short	0x0100
        /*055a*/ 	.byte	0x08
	.zero		1


	//   ....[16]....
        /*055c*/ 	.word	0x00000440
        /*0560*/ 	.word	0x000000ff
        /*0564*/ 	.word	0x00000040
        /*0568*/ 	.short	0x0100
        /*056a*/ 	.byte	0x08
	.zero		1


	//   ....[17]....
        /*056c*/ 	.word	0x00000450
        /*0570*/ 	.word	0x000000ff
        /*0574*/ 	.word	0x000000b8
        /*0578*/ 	.short	0x0100
        /*057a*/ 	.byte	0x08
	.zero		1


	//   ....[18]....
        /*057c*/ 	.word	0x00000460
        /*0580*/ 	.word	0x000000ff
        /*0584*/ 	.word	0x00000048
        /*0588*/ 	.short	0x0100
        /*058a*/ 	.byte	0x08
	.zero		1


	//   ....[19]....
        /*058c*/ 	.word	0x00000470
        /*0590*/ 	.word	0x000000ff
        /*0594*/ 	.word	0x000000c0
        /*0598*/ 	.short	0x0100
        /*059a*/ 	.byte	0x08
	.zero		1


	//   ....[20]....
        /*059c*/ 	.word	0x00000480
        /*05a0*/ 	.word	0x000000ff
        /*05a4*/ 	.word	0x00000050
        /*05a8*/ 	.short	0x0100
        /*05aa*/ 	.byte	0x08
	.zero		1


	//   ....[21]....
        /*05ac*/ 	.word	0x00000490
        /*05b0*/ 	.word	0x000000ff
        /*05b4*/ 	.word	0x000000c8
        /*05b8*/ 	.short	0x0100
        /*05ba*/ 	.byte	0x08
	.zero		1


	//   ....[22]....
        /*05bc*/ 	.word	0x000004a0
        /*05c0*/ 	.word	0x000000ff
        /*05c4*/ 	.word	0x00000058
        /*05c8*/ 	.short	0x0100
        /*05ca*/ 	.byte	0x08
	.zero		1


	//   ....[23]....
        /*05cc*/ 	.word	0x000004b0
        /*05d0*/ 	.word	0x000000ff
        /*05d4*/ 	.word	0x000000d0
        /*05d8*/ 	.short	0x0100
        /*05da*/ 	.byte	0x08
	.zero		1


	//   ....[24]....
        /*05dc*/ 	.word	0x000004c0
        /*05e0*/ 	.word	0x000000ff
        /*05e4*/ 	.word	0x00000060
        /*05e8*/ 	.short	0x0100
        /*05ea*/ 	.byte	0x08
	.zero		1


	//   ....[25]....
        /*05ec*/ 	.word	0x000004d0
        /*05f0*/ 	.word	0x000000ff
        /*05f4*/ 	.word	0x000000d8
        /*05f8*/ 	.short	0x0100
        /*05fa*/ 	.byte	0x08
	.zero		1


	//   ....[26]....
        /*05fc*/ 	.word	0x000004e0
        /*0600*/ 	.word	0x000000ff
        /*0604*/ 	.word	0x00000068
        /*0608*/ 	.short	0x0100
        /*060a*/ 	.byte	0x08
	.zero		1


	//   ....[27]....
        /*060c*/ 	.word	0x000004f0
        /*0610*/ 	.word	0x000000ff
        /*0614*/ 	.word	0x000000e0
        /*0618*/ 	.short	0x0100
        /*061a*/ 	.byte	0x08
	.zero		1


	//   ....[28]....
        /*061c*/ 	.word	0x00000500
        /*0620*/ 	.word	0x000000ff
        /*0624*/ 	.word	0x00000070
        /*0628*/ 	.short	0x0100
        /*062a*/ 	.byte	0x08
	.zero		1


	//   ....[29]....
        /*062c*/ 	.word	0x00000510
        /*0630*/ 	.word	0x000000ff
        /*0634*/ 	.word	0x000000e8
        /*0638*/ 	.short	0x0100
        /*063a*/ 	.byte	0x08
	.zero		1


	//   ....[30]....
        /*063c*/ 	.word	0x00000900
        /*0640*/ 	.word	0x000000ff
        /*0644*/ 	.word	0x00000100
        /*0648*/ 	.short	0x0100
        /*064a*/ 	.byte	0x06
	.zero		1


	//   ....[31]....
        /*064c*/ 	.word	0x00000940
        /*0650*/ 	.word	0x000000ff
        /*0654*/ 	.word	0x00000108
        /*0658*/ 	.short	0x0100
        /*065a*/ 	.byte	0x06
	.zero		1


	//   ....[32]....
        /*065c*/ 	.word	0x000017f0
        /*0660*/ 	.word	0x00000003
        /*0664*/ 	.word	0x00000000
        /*0668*/ 	.short	0x010a
        /*066a*/ 	.byte	0x3f
	.zero		1


	//   ....[33]....
        /*066c*/ 	.word	0x00001830
        /*0670*/ 	.word	0x00000003
        /*0674*/ 	.word	0x00000000
        /*0678*/ 	.short	0x010a
        /*067a*/ 	.byte	0x3f
	.zero		1


	//   ....[34]....
        /*067c*/ 	.word	0x00001fb0
        /*0680*/ 	.word	0x000000ff
        /*0684*/ 	.word	0x00000000
        /*0688*/ 	.short	0x010a
        /*068a*/ 	.byte	0x04
	.zero		1


	//   ....[35]....
        /*068c*/ 	.word	0x00001ff0
        /*0690*/ 	.word	0x000000ff
        /*0694*/ 	.word	0x00000000
        /*0698*/ 	.short	0x010a
        /*069a*/ 	.byte	0x04
	.zero		1


	//   ....[36]....
        /*069c*/ 	.word	0x00002790
        /*06a0*/ 	.word	0x00000006
        /*06a4*/ 	.word	0x00000000
        /*06a8*/ 	.short	0x0101
        /*06aa*/ 	.byte	0x3f
	.zero		1


	//   ....[37]....
        /*06ac*/ 	.word	0x00002960
        /*06b0*/ 	.word	0x00000000
        /*06b4*/ 	.word	0x00000000
        /*06b8*/ 	.short	0x0101
        /*06ba*/ 	.byte	0x3f
	.zero		1


	//   ....[38]....
        /*06bc*/ 	.word	0x00011af0
        /*06c0*/ 	.word	0x00000007
        /*06c4*/ 	.word	0x00000078
        /*06c8*/ 	.short	0x010a
        /*06ca*/ 	.byte	0x3f
	.zero		1


	//   ....[39]....
        /*06cc*/ 	.word	0x00011e90
        /*06d0*/ 	.word	0x00000002
        /*06d4*/ 	.word	0x00000108
        /*06d8*/ 	.short	0x0101
        /*06da*/ 	.byte	0x3f
	.zero		1


	//   ....[40]....
        /*06dc*/ 	.word	0x00012690
        /*06e0*/ 	.word	0x00000005
        /*06e4*/ 	.word	0x00000000
        /*06e8*/ 	.short	0x010a
        /*06ea*/ 	.byte	0x3f
	.zero		1


	//   ....[41]....
        /*06ec*/ 	.word	0x00012720
        /*06f0*/ 	.word	0x00000007
        /*06f4*/ 	.word	0x00000000
        /*06f8*/ 	.short	0x010a
        /*06fa*/ 	.byte	0x3f
	.zero		1


	//   ....[42]....
        /*06fc*/ 	.word	0x000127b0
        /*0700*/ 	.word	0x00000007
        /*0704*/ 	.word	0x00000000
        /*0708*/ 	.short	0x010a
        /*070a*/ 	.byte	0x3f
	.zero		1


	//   ....[43]....
        /*070c*/ 	.word	0x00012840
        /*0710*/ 	.word	0x00000007
        /*0714*/ 	.word	0x00000000
        /*0718*/ 	.short	0x010a
        /*071a*/ 	.byte	0x3f
	.zero		1


	//   ....[44]....
        /*071c*/ 	.word	0x000128d0
        /*0720*/ 	.word	0x00000007
        /*0724*/ 	.word	0x00000000
        /*0728*/ 	.short	0x010a
        /*072a*/ 	.byte	0x3f
	.zero		1


	//   ....[45]....
        /*072c*/ 	.word	0x00012960
        /*0730*/ 	.word	0x00000007
        /*0734*/ 	.word	0x00000000
        /*0738*/ 	.short	0x010a
        /*073a*/ 	.byte	0x3f
	.zero		1


	//   ....[46]....
        /*073c*/ 	.word	0x000129f0
        /*0740*/ 	.word	0x00000007
        /*0744*/ 	.word	0x00000000
        /*0748*/ 	.short	0x010a
        /*074a*/ 	.byte	0x3f
	.zero		1


	//   ....[47]....
        /*074c*/ 	.word	0x00012a80
        /*0750*/ 	.word	0x00000007
        /*0754*/ 	.word	0x00000000
        /*0758*/ 	.short	0x010a
        /*075a*/ 	.byte	0x3f
	.zero		1


	//   ....[48]....
        /*075c*/ 	.word	0x00012b10
        /*0760*/ 	.word	0x00000007
        /*0764*/ 	.word	0x00000000
        /*0768*/ 	.short	0x010a
        /*076a*/ 	.byte	0x3f
	.zero		1


	//   ....[49]....
        /*076c*/ 	.word	0x00012ba0
        /*0770*/ 	.word	0x00000007
        /*0774*/ 	.word	0x00000000
        /*0778*/ 	.short	0x010a
        /*077a*/ 	.byte	0x3f
	.zero		1


	//   ....[50]....
        /*077c*/ 	.word	0x00012c30
        /*0780*/ 	.word	0x00000007
        /*0784*/ 	.word	0x00000000
        /*0788*/ 	.short	0x010a
        /*078a*/ 	.byte	0x3f
	.zero		1


	//   ....[51]....
        /*078c*/ 	.word	0x00012cc0
        /*0790*/ 	.word	0x00000007
        /*0794*/ 	.word	0x00000000
        /*0798*/ 	.short	0x010a
        /*079a*/ 	.byte	0x3f
	.zero		1


	//   ....[52]....
        /*079c*/ 	.word	0x00012d50
        /*07a0*/ 	.word	0x00000007
        /*07a4*/ 	.word	0x00000000
        /*07a8*/ 	.short	0x010a
        /*07aa*/ 	.byte	0x3f
	.zero		1


	//   ....[53]....
        /*07ac*/ 	.word	0x00012de0
        /*07b0*/ 	.word	0x00000007
        /*07b4*/ 	.word	0x00000000
        /*07b8*/ 	.short	0x010a
        /*07ba*/ 	.byte	0x3f
	.zero		1


	//   ....[54]....
        /*07bc*/ 	.word	0x00012e70
        /*07c0*/ 	.word	0x00000003
        /*07c4*/ 	.word	0x00000000
        /*07c8*/ 	.short	0x010a
        /*07ca*/ 	.byte	0x3f
	.zero		1


	//   ....[55]....
        /*07cc*/ 	.word	0x00012ed0
        /*07d0*/ 	.word	0x00000003
        /*07d4*/ 	.word	0x00000000
        /*07d8*/ 	.short	0x010a
        /*07da*/ 	.byte	0x3f
	.zero		1


	//   ....[56]....
        /*07dc*/ 	.word	0x00012f30
        /*07e0*/ 	.word	0x00000007
        /*07e4*/ 	.word	0x00000000
        /*07e8*/ 	.short	0x010a
        /*07ea*/ 	.byte	0x3f
	.zero		1


	//   ....[57]....
        /*07ec*/ 	.word	0x00013000
        /*07f0*/ 	.word	0x00000007
        /*07f4*/ 	.word	0x00000078
        /*07f8*/ 	.short	0x010a
        /*07fa*/ 	.byte	0x3f
	.zero		1


	//   ....[58]....
        /*07fc*/ 	.word	0x000130d0
        /*0800*/ 	.word	0x00000005
        /*0804*/ 	.word	0x00000000
        /*0808*/ 	.short	0x010a
        /*080a*/ 	.byte	0x3f
	.zero		1


	//   ....[59]....
        /*080c*/ 	.word	0x00013120
        /*0810*/ 	.word	0x00000007
        /*0814*/ 	.word	0x00000000
        /*0818*/ 	.short	0x010a
        /*081a*/ 	.byte	0x3f
	.zero		1


	//   ....[60]....
        /*081c*/ 	.word	0x00013170
        /*0820*/ 	.word	0x00000007
        /*0824*/ 	.word	0x00000000
        /*0828*/ 	.short	0x010a
        /*082a*/ 	.byte	0x3f
	.zero		1


	//   ....[61]....
        /*082c*/ 	.word	0x000131c0
        /*0830*/ 	.word	0x00000007
        /*0834*/ 	.word	0x00000000
        /*0838*/ 	.short	0x010a
        /*083a*/ 	.byte	0x3f
	.zero		1


	//   ....[62]....
        /*083c*/ 	.word	0x00013210
        /*0840*/ 	.word	0x00000007
        /*0844*/ 	.word	0x00000000
        /*0848*/ 	.short	0x010a
        /*084a*/ 	.byte	0x3f
	.zero		1


	//   ....[63]....
        /*084c*/ 	.word	0x00013260
        /*0850*/ 	.word	0x00000007
        /*0854*/ 	.word	0x00000000
        /*0858*/ 	.short	0x010a
        /*085a*/ 	.byte	0x3f
	.zero		1


	//   ....[64]....
        /*085c*/ 	.word	0x000132b0
        /*0860*/ 	.word	0x00000007
        /*0864*/ 	.word	0x00000000
        /*0868*/ 	.short	0x010a
        /*086a*/ 	.byte	0x3f
	.zero		1


	//   ....[65]....
        /*086c*/ 	.word	0x00013300
        /*0870*/ 	.word	0x00000007
        /*0874*/ 	.word	0x00000000
        /*0878*/ 	.short	0x010a
        /*087a*/ 	.byte	0x3f
	.zero		1


	//   ....[66]....
        /*087c*/ 	.word	0x00013350
        /*0880*/ 	.word	0x00000007
        /*0884*/ 	.word	0x00000000
        /*0888*/ 	.short	0x010a
        /*088a*/ 	.byte	0x3f
	.zero		1


	//   ....[67]....
        /*088c*/ 	.word	0x000133a0
        /*0890*/ 	.word	0x00000007
        /*0894*/ 	.word	0x00000000
        /*0898*/ 	.short	0x010a
        /*089a*/ 	.byte	0x3f
	.zero		1


	//   ....[68]....
        /*089c*/ 	.word	0x000133f0
        /*08a0*/ 	.word	0x00000007
        /*08a4*/ 	.word	0x00000000
        /*08a8*/ 	.short	0x010a
        /*08aa*/ 	.byte	0x3f
	.zero		1


	//   ....[69]....
        /*08ac*/ 	.word	0x00013440
        /*08b0*/ 	.word	0x00000007
        /*08b4*/ 	.word	0x00000000
        /*08b8*/ 	.short	0x010a
        /*08ba*/ 	.byte	0x3f
	.zero		1


	//   ....[70]....
        /*08bc*/ 	.word	0x00013490
        /*08c0*/ 	.word	0x00000007
        /*08c4*/ 	.word	0x00000000
        /*08c8*/ 	.short	0x010a
        /*08ca*/ 	.byte	0x3f
	.zero		1


	//   ....[71]....
        /*08cc*/ 	.word	0x000134e0
        /*08d0*/ 	.word	0x00000007
        /*08d4*/ 	.word	0x00000000
        /*08d8*/ 	.short	0x010a
        /*08da*/ 	.byte	0x3f
	.zero		1


	//----- nvinfo : EIATTR_NUM_MBARRIERS
	.align		4
.L_37:
        /*08dc*/ 	.byte	0x03, 0x38
        /*08de*/ 	.short	0x0020


	//----- nvinfo : EIATTR_EXIT_INSTR_OFFSETS
	.align		4
        /*08e0*/ 	.byte	0x04, 0x1c
        /*08e2*/ 	.short	(.L_39 - .L_38)


	//   ....[0]....
.L_38:
        /*08e4*/ 	.word	0x00000c30


	//   ....[1]....
        /*08e8*/ 	.word	0x000014c0


	//   ....[2]....
        /*08ec*/ 	.word	0x00011160


	//   ....[3]....
        /*08f0*/ 	.word	0x00011780


	//   ....[4]....
        /*08f4*/ 	.word	0x00012ec0


	//----- nvinfo : EIATTR_MAX_THREADS
	.align		4
.L_39:
        /*08f8*/ 	.byte	0x04, 0x05
        /*08fa*/ 	.short	(.L_41 - .L_40)
.L_40:
        /*08fc*/ 	.word	0x00000180
        /*0900*/ 	.word	0x00000001
        /*0904*/ 	.word	0x00000001


	//----- nvinfo : EIATTR_CRS_STACK_SIZE
	.align		4
.L_41:
        /*0908*/ 	.byte	0x04, 0x1e
        /*090a*/ 	.short	(.L_43 - .L_42)
.L_42:
        /*090c*/ 	.word	0x00000000


	//----- nvinfo : EIATTR_CBANK_PARAM_SIZE
	.align		4
.L_43:
        /*0910*/ 	.byte	0x03, 0x19
        /*0912*/ 	.short	0x0470


	//----- nvinfo : EIATTR_PARAM_CBANK
	.align		4
        /*0914*/ 	.byte	0x04, 0x0a
        /*0916*/ 	.short	(.L_45 - .L_44)
	.align		4
.L_44:
        /*0918*/ 	.word	index@(.nv.constant0._ZN7cutlass13device_kernelINS_4gemm6kernel13GemmUniversalIN4cute5tupleIJiiiiEEENS1_10collective13CollectiveMmaINS1_34MainloopSm90TmaGmmaWarpSpecializedILi15ENS5_IJNS4_1CILi2EEENSA_ILi1EEESC_EEENS1_35KernelTmaWarpSpecializedCooperativeEEENS5_IJNSA_ILi256EEENSA_ILi224EEENSA_ILi16EEEEEENS_10bfloat16_tENS5_IJlSC_lEEESK_SL_NS4_8TiledMMAINS4_8MMA_AtomIJNS4_4SM904GMMA27MMA_64x32x16_F32BF16BF16_SSILNSP_5MajorE0ELSR_0ELNSP_7ScaleInE1ELSS_1EEEEEENS4_6LayoutISD_NS5_IJSC_NSA_ILi0EEESW_EEEEENS5_IJNS4_10UnderscoreESZ_SZ_EEEEENS4_13SM90_TMA_LOADENS4_14ComposedLayoutINS4_7SwizzleILi1ELi4ELi3EEENS4_18smem_ptr_flag_bitsILi16EEENSV_INS5_IJNSA_ILi8EEESI_EEENS5_IJSI_SC_EEEEEEEvNS4_8identityENS4_23SM90_TMA_LOAD_MULTICASTES1C_vS1D_EENS_8epilogue10collective6detail29Sm90TmaWarpSpecializedAdapterINS1H_15DefaultEpilogueISK_SL_SL_NS1G_6thread17LinearCombinationISK_Li1EffLNS1L_9ScaleType4KindE0ELNS_15FloatRoundStyleE2ESK_EENS1_15EpilogueDefaultEEEEEvvEEEEvNT_6ParamsE)
        /*091c*/ 	.short	0x0210
        /*091e*/ 	.short	0x0470


	//----- nvinfo : EIATTR_SW_WAR
	.align		4
.L_45:
        /*0920*/ 	.byte	0x04, 0x36
        /*0922*/ 	.short	(.L_47 - .L_46)
.L_46:
        /*0924*/ 	.word	0x00000008
.L_47:


//--------------------- .nv.callgraph             --------------------------
	.section	.nv.callgraph,"",@"SHT_CUDA_CALLGRAPH"
	.align	4
	.sectionentsize	8
	.align		4
        /*0000*/ 	.word	0x00000000
	.align		4
        /*0004*/ 	.word	0xffffffff
	.align		4
        /*0008*/ 	.word	index@(_ZN7cutlass13device_kernelINS_4gemm6kernel13GemmUniversalIN4cute5tupleIJiiiiEEENS1_10collective13CollectiveMmaINS1_34MainloopSm90TmaGmmaWarpSpecializedILi15ENS5_IJNS4_1CILi2EEENSA_ILi1EEESC_EEENS1_35KernelTmaWarpSpecializedCooperativeEEENS5_IJNSA_ILi256EEENSA_ILi224EEENSA_ILi16EEEEEENS_10bfloat16_tENS5_IJlSC_lEEESK_SL_NS4_8TiledMMAINS4_8MMA_AtomIJNS4_4SM904GMMA27MMA_64x32x16_F32BF16BF16_SSILNSP_5MajorE0ELSR_0ELNSP_7ScaleInE1ELSS_1EEEEEENS4_6LayoutISD_NS5_IJSC_NSA_ILi0EEESW_EEEEENS5_IJNS4_10UnderscoreESZ_SZ_EEEEENS4_13SM90_TMA_LOADENS4_14ComposedLayoutINS4_7SwizzleILi1ELi4ELi3EEENS4_18smem_ptr_flag_bitsILi16EEENSV_INS5_IJNSA_ILi8EEESI_EEENS5_IJSI_SC_EEEEEEEvNS4_8identityENS4_23SM90_TMA_LOAD_MULTICASTES1C_vS1D_EENS_8epilogue10collective6detail29Sm90TmaWarpSpecializedAdapterINS1H_15DefaultEpilogueISK_SL_SL_NS1G_6thread17LinearCombinationISK_Li1EffLNS1L_9ScaleType4KindE0ELNS_15FloatRoundStyleE2ESK_EENS1_15EpilogueDefaultEEEEEvvEEEEvNT_6ParamsE)
	.align		4
        /*000c*/ 	.word	index@(__assertfail)
	.align		4
        /*0010*/ 	.word	0x00000000
	.align		4
        /*0014*/ 	.word	0xfffffffe
	.align		4
        /*0018*/ 	.word	0x00000000
	.align		4
        /*001c*/ 	.word	0xfffffffd
	.align		4
        /*0020*/ 	.word	0x00000000
	.align		4
        /*0024*/ 	.word	0xfffffffc


//--------------------- .nv.constant4             --------------------------
	.section	.nv.constant4,"a",@progbits
	.align	8
	.align		8
.nv.constant4:
        /*0000*/ 	.dword	__assertfail
	.align		8
        /*0008*/ 	.dword	__unnamed_1
	.align		8
        /*0010*/ 	.dword	_ZN39_INTERNAL_36ad2d11_4_k_cu_902e05c5_61764cuda3std3__45__cpo5beginE
	.align		8
        /*0018*/ 	.dword	_ZN39_INTERNAL_36ad2d11_4_k_cu_902e05c5_61764cuda3std3__45__cpo3endE
	.align		8
        /*0020*/ 	.dword	_ZN39_INTERNAL_36ad2d11_4_k_cu_902e05c5_61764cuda3std3__45__cpo6cbeginE
	.align		8
        /*0028*/ 	.dword	_ZN39_INTERNAL_36ad2d11_4_k_cu_902e05c5_61764cuda3std3__45__cpo4cendE
	.align		8
        /*0030*/ 	.dword	_ZN39_INTERNAL_36ad2d11_4_k_cu_902e05c5_61764cuda3std3__441_GLOBAL__N__36ad2d11_4_k_cu_902e05c5_61766ignoreE
	.align		8
        /*0038*/ 	.dword	_ZN39_INTERNAL_36ad2d11_4_k_cu_902e05c5_61764cuda3std3__419piecewise_constructE
	.align		8
        /*0040*/ 	.dword	_ZN39_INTERNAL_36ad2d11_4_k_cu_902e05c5_61764cuda3std3__48in_placeE
	.align		8
        /*0048*/ 	.dword	_ZN39_INTERNAL_36ad2d11_4_k_cu_902e05c5_61764cuda3std6ranges3__45__cpo4swapE
	.align		8
        /*0050*/ 	.dword	_ZN39_INTERNAL_36ad2d11_4_k_cu_902e05c5_61764cuda3std6ranges3__45__cpo9iter_moveE
	.align		8
        /*0058*/ 	.dword	_ZN39_INTERNAL_36ad2d11_4_k_cu_902e05c5_61764cute7productE
	.align		8
        /*0060*/ 	.dword	_ZN39_INTERNAL_36ad2d11_4_k_cu_902e05c5_61764cute1_E
	.align		8
        /*0068*/ 	.dword	$str$22
	.align		8
        /*0070*/ 	.dword	$str$23


//--------------------- .text._ZN7cutlass13device_kernelINS_4gemm6kernel13GemmUniversalIN4cute5tupleIJiiiiEEENS1_10collective13CollectiveMmaINS1_34MainloopSm90TmaGmmaWarpSpecializedILi15ENS5_IJNS4_1CILi2EEENSA_ILi1EEESC_EEENS1_35KernelTmaWarpSpecializedCooperativeEEENS5_IJNSA_ILi256EEENSA_ILi224EEENSA_ILi16EEEEEENS_10bfloat16_tENS5_IJlSC_lEEESK_SL_NS4_8TiledMMAINS4_8MMA_AtomIJNS4_4SM904GMMA27MMA_64x32x16_F32BF16BF16_SSILNSP_5MajorE0ELSR_0ELNSP_7ScaleInE1ELSS_1EEEEEENS4_6LayoutISD_NS5_IJSC_NSA_ILi0EEESW_EEEEENS5_IJNS4_10UnderscoreESZ_SZ_EEEEENS4_13SM90_TMA_LOADENS4_14ComposedLayoutINS4_7SwizzleILi1ELi4ELi3EEENS4_18smem_ptr_flag_bitsILi16EEENSV_INS5_IJNSA_ILi8EEESI_EEENS5_IJSI_SC_EEEEEEEvNS4_8identityENS4_23SM90_TMA_LOAD_MULTICASTES1C_vS1D_EENS_8epilogue10collective6detail29Sm90TmaWarpSpecializedAdapterINS1H_15DefaultEpilogueISK_SL_SL_NS1G_6thread17LinearCombinationISK_Li1EffLNS1L_9ScaleType4KindE0ELNS_15FloatRoundStyleE2ESK_EENS1_15EpilogueDefaultEEEEEvvEEEEvNT_6ParamsE --------------------------
	.section	.text._ZN7cutlass13device_kernelINS_4gemm6kernel13GemmUniversalIN4cute5tupleIJiiiiEEENS1_10collective13CollectiveMmaINS1_34MainloopSm90TmaGmmaWarpSpecializedILi15ENS5_IJNS4_1CILi2EEENSA_ILi1EEESC_EEENS1_35KernelTmaWarpSpecializedCooperativeEEENS5_IJNSA_ILi256EEENSA_ILi224EEENSA_ILi16EEEEEENS_10bfloat16_tENS5_IJlSC_lEEESK_SL_NS4_8TiledMMAINS4_8MMA_AtomIJNS4_4SM904GMMA27MMA_64x32x16_F32BF16BF16_SSILNSP_5MajorE0ELSR_0ELNSP_7ScaleInE1ELSS_1EEEEEENS4_6LayoutISD_NS5_IJSC_NSA_ILi0EEESW_EEEEENS5_IJNS4_10UnderscoreESZ_SZ_EEEEENS4_13SM90_TMA_LOADENS4_14ComposedLayoutINS4_7SwizzleILi1ELi4ELi3EEENS4_18smem_ptr_flag_bitsILi16EEENSV_INS5_IJNSA_ILi8EEESI_EEENS5_IJSI_SC_EEEEEEEvNS4_8identityENS4_23SM90_TMA_LOAD_MULTICASTES1C_vS1D_EENS_8epilogue10collective6detail29Sm90TmaWarpSpecializedAdapterINS1H_15DefaultEpilogueISK_SL_SL_NS1G_6thread17LinearCombinationISK_Li1EffLNS1L_9ScaleType4KindE0ELNS_15FloatRoundStyleE2ESK_EENS1_15EpilogueDefaultEEEEEvvEEEEvNT_6ParamsE,"ax",@progbits
	.align	128
.text._ZN7cutlass13device_kernelINS_4gemm6kernel13GemmUniversalIN4cute5tupleIJiiiiEEENS1_10collective13CollectiveMmaINS1_34MainloopSm90TmaGmmaWarpSpecializedILi15ENS5_IJNS4_1CILi2EEENSA_ILi1EEESC_EEENS1_35KernelTmaWarpSpecializedCooperativeEEENS5_IJNSA_ILi256EEENSA_ILi224EEENSA_ILi16EEEEEENS_10bfloat16_tENS5_IJlSC_lEEESK_SL_NS4_8TiledMMAINS4_8MMA_AtomIJNS4_4SM904GMMA27MMA_64x32x16_F32BF16BF16_SSILNSP_5MajorE0ELSR_0ELNSP_7ScaleInE1ELSS_1EEEEEENS4_6LayoutISD_NS5_IJSC_NSA_ILi0EEESW_EEEEENS5_IJNS4_10UnderscoreESZ_SZ_EEEEENS4_13SM90_TMA_LOADENS4_14ComposedLayoutINS4_7SwizzleILi1ELi4ELi3EEENS4_18smem_ptr_flag_bitsILi16EEENSV_INS5_IJNSA_ILi8EEESI_EEENS5_IJSI_SC_EEEEEEEvNS4_8identityENS4_23SM90_TMA_LOAD_MULTICASTES1C_vS1D_EENS_8epilogue10collective6detail29Sm90TmaWarpSpecializedAdapterINS1H_15DefaultEpilogueISK_SL_SL_NS1G_6thread17LinearCombinationISK_Li1EffLNS1L_9ScaleType4KindE0ELNS_15FloatRoundStyleE2ESK_EENS1_15EpilogueDefaultEEEEEvvEEEEvNT_6ParamsE:
        .type           _ZN7cutlass13device_kernelINS_4gemm6kernel13GemmUniversalIN4cute5tupleIJiiiiEEENS1_10collective13CollectiveMmaINS1_34MainloopSm90TmaGmmaWarpSpecializedILi15ENS5_IJNS4_1CILi2EEENSA_ILi1EEESC_EEENS1_35KernelTmaWarpSpecializedCooperativeEEENS5_IJNSA_ILi256EEENSA_ILi224EEENSA_ILi16EEEEEENS_10bfloat16_tENS5_IJlSC_lEEESK_SL_NS4_8TiledMMAINS4_8MMA_AtomIJNS4_4SM904GMMA27MMA_64x32x16_F32BF16BF16_SSILNSP_5MajorE0ELSR_0ELNSP_7ScaleInE1ELSS_1EEEEEENS4_6LayoutISD_NS5_IJSC_NSA_ILi0EEESW_EEEEENS5_IJNS4_10UnderscoreESZ_SZ_EEEEENS4_13SM90_TMA_LOADENS4_14ComposedLayoutINS4_7SwizzleILi1ELi4ELi3EEENS4_18smem_ptr_flag_bitsILi16EEENSV_INS5_IJNSA_ILi8EEESI_EEENS5_IJSI_SC_EEEEEEEvNS4_8identityENS4_23SM90_TMA_LOAD_MULTICASTES1C_vS1D_EENS_8epilogue10collective6detail29Sm90TmaWarpSpecializedAdapterINS1H_15DefaultEpilogueISK_SL_SL_NS1G_6thread17LinearCombinationISK_Li1EffLNS1L_9ScaleType4KindE0ELNS_15FloatRoundStyleE2ESK_EENS1_15EpilogueDefaultEEEEEvvEEEEvNT_6ParamsE,@function
        .size           _ZN7cutlass13device_kernelINS_4gemm6kernel13GemmUniversalIN4cute5tupleIJiiiiEEENS1_10collective13CollectiveMmaINS1_34MainloopSm90TmaGmmaWarpSpecializedILi15ENS5_IJNS4_1CILi2EEENSA_ILi1EEESC_EEENS1_35KernelTmaWarpSpecializedCooperativeEEENS5_IJNSA_ILi256EEENSA_ILi224EEENSA_ILi16EEEEEENS_10bfloat16_tENS5_IJlSC_lEEESK_SL_NS4_8TiledMMAINS4_8MMA_AtomIJNS4_4SM904GMMA27MMA_64x32x16_F32BF16BF16_SSILNSP_5MajorE0ELSR_0ELNSP_7ScaleInE1ELSS_1EEEEEENS4_6LayoutISD_NS5_IJSC_NSA_ILi0EEESW_EEEEENS5_IJNS4_10UnderscoreESZ_SZ_EEEEENS4_13SM90_TMA_LOADENS4_14ComposedLayoutINS4_7SwizzleILi1ELi4ELi3EEENS4_18smem_ptr_flag_bitsILi16EEENSV_INS5_IJNSA_ILi8EEESI_EEENS5_IJSI_SC_EEEEEEEvNS4_8identityENS4_23SM90_TMA_LOAD_MULTICASTES1C_vS1D_EENS_8epilogue10collective6detail29Sm90TmaWarpSpecializedAdapterINS1H_15DefaultEpilogueISK_SL_SL_NS1G_6thread17LinearCombinationISK_Li1EffLNS1L_9ScaleType4KindE0ELNS_15FloatRoundStyleE2ESK_EENS1_15EpilogueDefaultEEEEEvvEEEEvNT_6ParamsE,(.L_x_538 - _ZN7cutlass13device_kernelINS_4gemm6kernel13GemmUniversalIN4cute5tupleIJiiiiEEENS1_10collective13CollectiveMmaINS1_34MainloopSm90TmaGmmaWarpSpecializedILi15ENS5_IJNS4_1CILi2EEENSA_ILi1EEESC_EEENS1_35KernelTmaWarpSpecializedCooperativeEEENS5_IJNSA_ILi256EEENSA_ILi224EEENSA_ILi16EEEEEENS_10bfloat16_tENS5_IJlSC_lEEESK_SL_NS4_8TiledMMAINS4_8MMA_AtomIJNS4_4SM904GMMA27MMA_64x32x16_F32BF16BF16_SSILNSP_5MajorE0ELSR_0ELNSP_7ScaleInE1ELSS_1EEEEEENS4_6LayoutISD_NS5_IJSC_NSA_ILi0EEESW_EEEEENS5_IJNS4_10UnderscoreESZ_SZ_EEEEENS4_13SM90_TMA_LOADENS4_14ComposedLayoutINS4_7SwizzleILi1ELi4ELi3EEENS4_18smem_ptr_flag_bitsILi16EEENSV_INS5_IJNSA_ILi8EEESI_EEENS5_IJSI_SC_EEEEEEEvNS4_8identityENS4_23SM90_TMA_LOAD_MULTICASTES1C_vS1D_EENS_8epilogue10collective6detail29Sm90TmaWarpSpecializedAdapterINS1H_15DefaultEpilogueISK_SL_SL_NS1G_6thread17LinearCombinationISK_Li1EffLNS1L_9ScaleType4KindE0ELNS_15FloatRoundStyleE2ESK_EENS1_15EpilogueDefaultEEEEEvvEEEEvNT_6ParamsE)
        .other          _ZN7cutlass13device_kernelINS_4gemm6kernel13GemmUniversalIN4cute5tupleIJiiiiEEENS1_10collective13CollectiveMmaINS1_34MainloopSm90TmaGmmaWarpSpecializedILi15ENS5_IJNS4_1CILi2EEENSA_ILi1EEESC_EEENS1_35KernelTmaWarpSpecializedCooperativeEEENS5_IJNSA_ILi256EEENSA_ILi224EEENSA_ILi16EEEEEENS_10bfloat16_tENS5_IJlSC_lEEESK_SL_NS4_8TiledMMAINS4_8MMA_AtomIJNS4_4SM904GMMA27MMA_64x32x16_F32BF16BF16_SSILNSP_5MajorE0ELSR_0ELNSP_7ScaleInE1ELSS_1EEEEEENS4_6LayoutISD_NS5_IJSC_NSA_ILi0EEESW_EEEEENS5_IJNS4_10UnderscoreESZ_SZ_EEEEENS4_13SM90_TMA_LOADENS4_14ComposedLayoutINS4_7SwizzleILi1ELi4ELi3EEENS4_18smem_ptr_flag_bitsILi16EEENSV_INS5_IJNSA_ILi8EEESI_EEENS5_IJSI_SC_EEEEEEEvNS4_8identityENS4_23SM90_TMA_LOAD_MULTICASTES1C_vS1D_EENS_8epilogue10collective6detail29Sm90TmaWarpSpecializedAdapterINS1H_15DefaultEpilogueISK_SL_SL_NS1G_6thread17LinearCombinationISK_Li1EffLNS1L_9ScaleType4KindE0ELNS_15FloatRoundStyleE2ESK_EENS1_15EpilogueDefaultEEEEEvvEEEEvNT_6ParamsE,@"STO_CUDA_ENTRY STV_DEFAULT"
_ZN7cutlass13device_kernelINS_4gemm6kernel13GemmUniversalIN4cute5tupleIJiiiiEEENS1_10collective13CollectiveMmaINS1_34MainloopSm90TmaGmmaWarpSpecializedILi15ENS5_IJNS4_1CILi2EEENSA_ILi1EEESC_EEENS1_35KernelTmaWarpSpecializedCooperativeEEENS5_IJNSA_ILi256EEENSA_ILi224EEENSA_ILi16EEEEEENS_10bfloat16_tENS5_IJlSC_lEEESK_SL_NS4_8TiledMMAINS4_8MMA_AtomIJNS4_4SM904GMMA27MMA_64x32x16_F32BF16BF16_SSILNSP_5MajorE0ELSR_0ELNSP_7ScaleInE1ELSS_1EEEEEENS4_6LayoutISD_NS5_IJSC_NSA_ILi0EEESW_EEEEENS5_IJNS4_10UnderscoreESZ_SZ_EEEEENS4_13SM90_TMA_LOADENS4_14ComposedLayoutINS4_7SwizzleILi1ELi4ELi3EEENS4_18smem_ptr_flag_bitsILi16EEENSV_INS5_IJNSA_ILi8EEESI_EEENS5_IJSI_SC_EEEEEEEvNS4_8identityENS4_23SM90_TMA_LOAD_MULTICASTES1C_vS1D_EENS_8epilogue10collective6detail29Sm90TmaWarpSpecializedAdapterINS1H_15DefaultEpilogueISK_SL_SL_NS1G_6thread17LinearCombinationISK_Li1EffLNS1L_9ScaleType4KindE0ELNS_15FloatRoundStyleE2ESK_EENS1_15EpilogueDefaultEEEEEvvEEEEvNT_6ParamsE:
[----:B------:R-:W0:Y:S02]  /*0000*/  LDC R1, c[0x0][0x28] ;  /* 0x00000a00ff017b82 */ /* 0x000e240000000800 */
[----:B0-----:R-:W-:Y:S01]  /*0010*/  VIADD R1, R1, 0xffffff78 ;  /* 0xffffff7801017836 */ /* 0x001fe20000000000 */
[----:B------:R-:W0:Y:S01]  /*0020*/  S2R R4, SR_TID.X ;  /* 0x0000000000047919 */ /* 0x000e220000002100 */
[----:B------:R-:W-:Y:S01]  /*0030*/  ELECT P0, URZ, PT ;  /* 0x00000000003f782f */ /* 0x000fe20003800000 */
[----:B------:R-:W-:Y:S01]  /*0040*/  BSSY B0, `(.L_x_0) ;  /* 0x0000015000007945 */ /* 0x000fe20003800000 */
[--C-:B0-----:R-:W-:Y:S02]  /*0050*/  SHF.R.U32.HI R0, RZ, 0x5, R4.reuse ;  /* 0x00000005ff007819 */ /* 0x101fe40000011604 */
[----:B------:R-:W-:-:S03]  /*0060*/  SHF.R.U32.HI R2, RZ, 0x7, R4 ;  /* 0x00000007ff027819 */ /* 0x000fc60000011604 */
[----:B------:R-:W0:Y:S04]  /*0070*/  SHFL.IDX PT, R3, R0, RZ, 0x1f ;  /* 0x00001fff00037589 */ /* 0x000e2800000e0000 */
[----:B------:R-:W1:Y:S01]  /*0080*/  SHFL.IDX PT, R2, R2, RZ, 0x1f ;  /* 0x00001fff02027589 */ /* 0x000e6200000e0000 */
[----:B0-----:R-:W-:Y:S02]  /*0090*/  R2UR UR9, R3 ;  /* 0x00000000030972ca */ /* 0x001fe400000e0000 */
[----:B-1----:R-:W-:-:S11]  /*00a0*/  R2UR UR5, R2 ;  /* 0x00000000020572ca */ /* 0x002fd600000e0000 */
[----:B------:R-:W-:Y:S02]  /*00b0*/  USHF.R.S32.HI UR4, URZ, 0x1f, UR9 ;  /* 0x0000001f3f047899 */ /* 0x000fe40008011409 */
[----:B------:R-:W-:Y:S02]  /*00c0*/  ISETP.NE.OR P0, PT, RZ, UR9, !P0 ;  /* 0x00000009ff007c0c */ /* 0x000fe4000c705670 */
[----:B------:R-:W-:-:S04]  /*00d0*/  ULEA.HI UR4, UR4, UR9, URZ, 0x2 ;  /* 0x0000000904047291 */ /* 0x000fc8000f8f103f */
[----:B------:R-:W-:-:S04]  /*00e0*/  ULOP3.LUT UR4, UR4, 0xfffffffc, URZ, 0xc0, !UPT ;  /* 0xfffffffc04047892 */ /* 0x000fc8000f8ec03f */
[----:B------:R-:W-:-:S03]  /*00f0*/  UIADD3 UR9, UR9, -UR4, URZ ;  /* 0x8000000409097290 */ /* 0x000fc6000fffe03f */
[----:B------:R-:W-:Y:S09]  /*0100*/  @P0 BRA `(.L_x_1) ;  /* 0x0000000000200947 */ /* 0x000ff20003800000 */
[----:B------:R-:W-:Y:S02]  /*0110*/  ULDC.64 UR6, c[0x0][0x198] ;  /* 0x0000660000067ab9 */ /* 0x000fe40000000a00 */
[----:B------:R-:W-:Y:S02]  /*0120*/  UIADD3 UR10, UP0, UR6, 0xf0, URZ ;  /* 0x000000f0060a7890 */ /* 0x000fe4000ff1e03f */
[----:B------:R-:W-:Y:S02]  /*0130*/  UIADD3 UR6, UP1, UR6, 0x1f0, URZ ;  /* 0x000001f006067890 */ /* 0x000fe4000ff3e03f */
[----:B------:R-:W-:Y:S02]  /*0140*/  UIADD3.X UR11, URZ, UR7, URZ, UP0, !UPT ;  /* 0x000000073f0b7290 */ /* 0x000fe400087fe43f */
[----:B------:R-:W-:-:S07]  /*0150*/  UIADD3.X UR7, URZ, UR7, URZ, UP1, !UPT ;  /* 0x000000073f077290 */ /* 0x000fce0008ffe43f */
[----:B------:R0:W-:Y:S02]  /*0160*/  UTMACCTL.PF [UR10] ;  /* 0x000000000a0079b9 */ /* 0x0001e40008040000 */
[----:B------:R0:W-:Y:S02]  /*0170*/  UTMACCTL.PF [UR6] ;  /* 0x00000000060079b9 */ /* 0x0001e40008040000 */
[----:B0-----:R-:W-:Y:S01]  /*0180*/  NOP ;  /* 0x0000000000007918 */ /* 0x001fe20000000000 */
.L_x_1:
[----:B------:R-:W-:Y:S05]  /*0190*/  BSYNC B0 ;  /* 0x0000000000007941 */ /* 0x000fea0003800000 */
.L_x_0:
[----:B------:R-:W0:Y:S01]  /*01a0*/  SHFL.IDX PT, R2, R0, RZ, 0x1f ;  /* 0x00001fff00027589 */ /* 0x000e2200000e0000 */
[----:B------:R-:W-:Y:S01]  /*01b0*/  UISETP.NE.AND UP0, UPT, UR9, 0x3, UPT ;  /* 0x000000030900788c */ /* 0x000fe2000bf05270 */
[----:B------:R-:W-:Y:S01]  /*01c0*/  ISETP.NE.AND P1, PT, RZ, UR5, PT ;  /* 0x00000005ff007c0c */ /* 0x000fe2000bf25270 */
[----:B------:R-:W-:Y:S02]  /*01d0*/  UIADD3 UR16, UR5, -0x1, URZ ;  /* 0xffffffff05107890 */ /* 0x000fe4000fffe03f */
[----:B------:R-:W-:Y:S02]  /*01e0*/  UISETP.EQ.OR UP0, UPT, UR9, URZ, !UP0 ;  /* 0x0000003f0900728c */ /* 0x000fe4000c702670 */
[----:B------:R-:W-:Y:S02]  /*01f0*/  UISETP.GE.U32.AND UP1, UPT, UR16, 0x2, UPT ;  /* 0x000000021000788c */ /* 0x000fe4000bf26070 */
[----:B------:R-:W-:-:S04]  /*0200*/  UISETP.EQ.AND UP0, UPT, UR5, URZ, UP0 ;  /* 0x0000003f0500728c */ /* 0x000fc80008702270 */
[----:B------:R-:W-:-:S04]  /*0210*/  USEL UR38, URZ, 0x1, !UP0 ;  /* 0x000000013f267887 */ /* 0x000fc8000c000000 */
[----:B------:R-:W-:Y:S01]  /*0220*/  USEL UR38, UR38, 0x2, UP1 ;  /* 0x0000000226267887 */ /* 0x000fe20008800000 */
[----:B0-----:R-:W-:-:S13]  /*0230*/  ISETP.NE.AND P0, PT, R2, RZ, PT ;  /* 0x000000ff0200720c */ /* 0x001fda0003f05270 */
[----:B------:R-:W-:Y:S05]  /*0240*/  @P0 BRA `(.L_x_2) ;  /* 0x0000000000bc0947 */ /* 0x000fea0003800000 */
[----:B------:R-:W-:Y:S01]  /*0250*/  ELECT P0, URZ, PT ;  /* 0x00000000003f782f */ /* 0x000fe20003800000 */
[----:B------:R-:W-:-:S12]  /*0260*/  BSSY B0, `(.L_x_2) ;  /* 0x000002d000007945 */ /* 0x000fd80003800000 */
[----:B------:R-:W-:Y:S05]  /*0270*/  @!P0 BRA `(.L_x_3) ;  /* 0x0000000000ac8947 */ /* 0x000fea0003800000 */
[----:B------:R-:W0:Y:S01]  /*0280*/  S2UR UR8, SR_CgaCtaId ;  /* 0x00000000000879c3 */ /* 0x000e220000008800 */
[----:B------:R-:W-:Y:S01]  /*0290*/  UMOV UR4, 0x400 ;  /* 0x0000040000047882 */ /* 0x000fe20000000000 */
[----:B------:R-:W-:Y:S01]  /*02a0*/  UMOV UR5, 0x1 ;  /* 0x0000000100057882 */ /* 0x000fe20000000000 */
[----:B------:R-:W-:Y:S02]  /*02b0*/  UMOV UR6, 0x4 ;  /* 0x0000000400067882 */ /* 0x000fe40000000000 */
[----:B------:R-:W-:-:S04]  /*02c0*/  UIADD3 UR6, -UR6, 0x100000, URZ ;  /* 0x0010000006067890 */ /* 0x000fc8000fffe13f */
[----:B------:R-:W-:Y:S02]  /*02d0*/  USHF.L.U32 UR7, UR6, 0xb, URZ ;  /* 0x0000000b06077899 */ /* 0x000fe4000800063f */
[----:B------:R-:W-:Y:S02]  /*02e0*/  USHF.L.U32 UR6, UR6, 0x1, URZ ;  /* 0x0000000106067899 */ /* 0x000fe4000800063f */
[----:B0-----:R-:W-:Y:S02]  /*02f0*/  ULEA UR8, UR8, UR4, 0x18 ;  /* 0x0000000408087291 */ /* 0x001fe4000f8ec03f */
[----:B------:R-:W-:-:S04]  /*0300*/  UIADD3 UR4, -UR5, 0x100000, URZ ;  /* 0x0010000005047890 */ /* 0x000fc8000fffe13f */
[----:B------:R-:W-:Y:S02]  /*0310*/  USHF.L.U32 UR5, UR4, 0xb, URZ ;  /* 0x0000000b04057899 */ /* 0x000fe4000800063f */
[----:B------:R-:W-:Y:S01]  /*0320*/  USHF.L.U32 UR4, UR4, 0x1, URZ ;  /* 0x0000000104047899 */ /* 0x000fe2000800063f */
[----:B------:R-:W0:Y:S11]  /*0330*/  FENCE.VIEW.ASYNC.S ;  /* 0x00000000000073c6 */ /* 0x000e360000000000 */
[----:B0-----:R0:W1:Y:S01]  /*0340*/  SYNCS.EXCH.64 URZ, [UR8], UR4 ;  /* 0x00000004083f75b2 */ /* 0x0010620008000100 */
[----:B------:R0:W2:Y:S01]  /*0350*/  SYNCS.EXCH.64 URZ, [UR8+0x78], UR6 ;  /* 0x00007806083f75b2 */ /* 0x0000a20008000100 */
[----:B------:R0:W3:Y:S01]  /*0360*/  SYNCS.EXCH.64 URZ, [UR8+0x8], UR4 ;  /* 0x00000804083f75b2 */ /* 0x0000e20008000100 */
[----:B------:R0:W4:Y:S01]  /*0370*/  SYNCS.EXCH.64 URZ, [UR8+0x80], UR6 ;  /* 0x00008006083f75b2 */ /* 0x0001220008000100 */
[----:B------:R0:W0:Y:S01]  /*0380*/  SYNCS.EXCH.64 URZ, [UR8+0x10], UR4 ;  /* 0x00001004083f75b2 */ /* 0x0000220008000100 */
        /* <DEDUP_REMOVED lines=25> */
[----:B-1234-:R-:W-:Y:S01]  /*0520*/  NOP ;  /* 0x0000000000007918 */ /* 0x01efe20000000000 */
.L_x_3:
[----:B0-----:R-:W-:Y:S05]  /*0530*/  BSYNC B0 ;  /* 0x0000000000007941 */ /* 0x001fea0003800000 */
.L_x_2:
[----:B------:R-:W0:Y:S01]  /*0540*/  S2UR UR13, SR_CTAID.X ;  /* 0x00000000000d79c3 */ /* 0x000e220000002500 */
[----:B------:R-:W-:Y:S01]  /*0550*/  SHF.R.S32.HI R3, RZ, 0x1f, R4 ;  /* 0x0000001fff037819 */ /* 0x000fe20000011404 */
[----:B------:R1:W2:Y:S01]  /*0560*/  SHFL.IDX PT, R6, R0, RZ, 0x1f ;  /* 0x00001fff00067589 */ /* 0x0002a200000e0000 */
[----:B------:R-:W-:Y:S01]  /*0570*/  ULDC UR4, c[0x0][0x150] ;  /* 0x0000540000047ab9 */ /* 0x000fe20000000800 */
[----:B------:R-:W-:Y:S02]  /*0580*/  ELECT P0, URZ, PT ;  /* 0x00000000003f782f */ /* 0x000fe40003800000 */
[----:B------:R-:W-:Y:S01]  /*0590*/  LEA.HI R3, R3, R4, RZ, 0x7 ;  /* 0x0000000403037211 */ /* 0x000fe200078f38ff */
[----:B------:R-:W-:Y:S01]  /*05a0*/  ULDC UR5, c[0x0][0x154] ;  /* 0x0000550000057ab9 */ /* 0x000fe20000000800 */
[----:B------:R-:W-:Y:S01]  /*05b0*/  SHF.R.S32.HI R7, RZ, 0x1f, R2 ;  /* 0x0000001fff077819 */ /* 0x000fe20000011402 */
[----:B------:R-:W3:Y:S01]  /*05c0*/  S2UR UR10, SR_CTAID.Y ;  /* 0x00000000000a79c3 */ /* 0x000ee20000002600 */
[----:B------:R-:W-:Y:S01]  /*05d0*/  LOP3.LUT R3, R3, 0xffffff80, RZ, 0xc0, !PT ;  /* 0xffffff8003037812 */ /* 0x000fe200078ec0ff */
[----:B------:R-:W-:Y:S01]  /*05e0*/  ULDC UR8, c[0x0][0x144] ;  /* 0x0000510000087ab9 */ /* 0x000fe20000000800 */
[----:B------:R-:W-:Y:S01]  /*05f0*/  LEA.HI R7, R7, R2, RZ, 0x2 ;  /* 0x0000000207077211 */ /* 0x000fe200078f10ff */
[----:B------:R-:W-:Y:S01]  /*0600*/  NOP ;  /* 0x0000000000007918 */ /* 0x000fe20000000000 */
[----:B------:R-:W-:Y:S01]  /*0610*/  NOP ;  /* 0x0000000000007918 */ /* 0x000fe20000000000 */
[----:B------:R-:W-:Y:S01]  /*0620*/  IMAD.IADD R3, R4, 0x1, -R3 ;  /* 0x0000000104037824 */ /* 0x000fe200078e0a03 */
[----:B------:R-:W-:Y:S01]  /*0630*/  LOP3.LUT R7, R7, 0x3ffffffc, RZ, 0xc0, !PT ;  /* 0x3ffffffc07077812 */ /* 0x000fe200078ec0ff */
[----:B------:R-:W-:Y:S01]  /*0640*/  ULDC UR11, c[0x0][0x148] ;  /* 0x00005200000b7ab9 */ /* 0x000fe20000000800 */
[----:B------:R-:W-:-:S02]  /*0650*/  IMAD.MOV.U32 R22, RZ, RZ, 0x1 ;  /* 0x00000001ff167424 */ /* 0x000fc400078e00ff */
[----:B------:R-:W-:Y:S01]  /*0660*/  SHF.R.S32.HI R4, RZ, 0x1f, R3 ;  /* 0x0000001fff047819 */ /* 0x000fe20000011403 */
[----:B------:R-:W-:-:S03]  /*0670*/  IMAD.IADD R2, R2, 0x1, -R7 ;  /* 0x0000000102027824 */ /* 0x000fc600078e0a07 */
[----:B------:R-:W-:Y:S02]  /*0680*/  LEA.HI R4, R4, R3, RZ, 0x3 ;  /* 0x0000000304047211 */ /* 0x000fe400078f18ff */
[----:B0-----:R-:W-:Y:S02]  /*0690*/  I2FP.F32.U32 R5, UR13 ;  /* 0x0000000d00057c45 */ /* 0x001fe40008201000 */
[--C-:B-1----:R-:W-:Y:S02]  /*06a0*/  SHF.R.S32.HI R0, RZ, 0x3, R4.reuse ;  /* 0x00000003ff007819 */ /* 0x102fe40000011404 */
[----:B--2---:R-:W-:Y:S01]  /*06b0*/  ISETP.NE.OR P0, PT, R6, RZ, !P0 ;  /* 0x000000ff0600720c */ /* 0x004fe20004705670 */
[----:B------:R-:W-:Y:S01]  /*06c0*/  FMUL R8, R5, UR4 ;  /* 0x0000000405087c20 */ /* 0x000fe20008400000 */
[----:B------:R-:W-:-:S04]  /*06d0*/  SHF.R.S32.HI R5, RZ, 0x1f, R4 ;  /* 0x0000001fff057819 */ /* 0x000fc80000011404 */
[----:B------:R-:W-:Y:S01]  /*06e0*/  LEA.HI R5, R5, R0, RZ, 0x2 ;  /* 0x0000000005057211 */ /* 0x000fe200078f10ff */
[----:B------:R-:W0:Y:S03]  /*06f0*/  F2I.U32.TRUNC.NTZ R8, R8 ;  /* 0x0000000800087305 */ /* 0x000e26000020f000 */
[----:B------:R-:W-:-:S03]  /*0700*/  LOP3.LUT R5, R5, 0xfffffffc, RZ, 0xc0, !PT ;  /* 0xfffffffc05057812 */ /* 0x000fc600078ec0ff */
[----:B------:R-:W-:Y:S01]  /*0710*/  VOTEU.ALL UP0, P0 ;  /* 0x00000000003f7886 */ /* 0x000fe20000000000 */
[----:B------:R-:W-:Y:S01]  /*0720*/  VOTEU.ALL UP1, P0 ;  /* 0x00000000003f7886 */ /* 0x000fe20000020000 */
[----:B------:R-:W-:Y:S01]  /*0730*/  IMAD.IADD R5, R0, 0x1, -R5 ;  /* 0x0000000100057824 */ /* 0x000fe200078e0a05 */
[----:B---3--:R-:W-:Y:S02]  /*0740*/  I2FP.F32.U32 R0, UR10 ;  /* 0x0000000a00007c45 */ /* 0x008fe40008201000 */
[----:B------:R-:W1:Y:S01]  /*0750*/  @!UP0 S2UR UR7, SR_CgaCtaId ;  /* 0x00000000000789c3 */ /* 0x000e620000008800 */
[----:B------:R-:W-:Y:S01]  /*0760*/  IMAD R2, R2, 0x4, R5 ;  /* 0x0000000402027824 */ /* 0x000fe200078e0205 */
[----:B------:R-:W-:Y:S01]  /*0770*/  @!UP0 UMOV UR6, 0x400 ;  /* 0x0000040000068882 */ /* 0x000fe20000000000 */
[----:B------:R-:W-:Y:S01]  /*0780*/  FMUL R4, R0, UR5 ;  /* 0x0000000500047c20 */ /* 0x000fe20008400000 */
[----:B0-----:R-:W-:Y:S01]  /*0790*/  R2UR UR4, R8 ;  /* 0x00000000080472ca */ /* 0x001fe200000e0000 */
[C---:B------:R-:W-:Y:S01]  /*07a0*/  IMAD.SHL.U32 R23, R2.reuse, 0x4, RZ ;  /* 0x0000000402177824 */ /* 0x040fe200078e00ff */
[----:B------:R-:W-:-:S03]  /*07b0*/  LEA.HI R0, R2, R2, RZ, 0x1 ;  /* 0x0000000202007211 */ /* 0x000fc600078f08ff */
[----:B------:R-:W0:Y:S01]  /*07c0*/  F2I.U32.TRUNC.NTZ R4, R4 ;  /* 0x0000000400047305 */ /* 0x000e22000020f000 */
[----:B------:R-:W-:Y:S02]  /*07d0*/  LOP3.LUT R5, R0, 0xfffffffe, RZ, 0xc0, !PT ;  /* 0xfffffffe00057812 */ /* 0x000fe400078ec0ff */
[----:B------:R-:W-:-:S03]  /*07e0*/  LOP3.LUT R23, R2, 0xc, R23, 0x78, !PT ;  /* 0x0000000c02177812 */ /* 0x000fc600078e7817 */
[----:B------:R-:W-:Y:S02]  /*07f0*/  IMAD.IADD R5, R2, 0x1, -R5 ;  /* 0x0000000102057824 */ /* 0x000fe400078e0a05 */
[----:B------:R-:W-:-:S04]  /*0800*/  UIADD3 UR4, -UR4, URZ, URZ ;  /* 0x0000003f04047290 */ /* 0x000fc8000fffe13f */
[----:B------:R-:W-:Y:S01]  /*0810*/  UIMAD UR8, UR8, UR4, UR13 ;  /* 0x00000004080872a4 */ /* 0x000fe2000f8e020d */
[----:B0-----:R-:W-:Y:S02]  /*0820*/  R2UR UR12, R4 ;  /* 0x00000000040c72ca */ /* 0x001fe400000e0000 */
[----:B------:R-:W-:Y:S01]  /*0830*/  UMOV UR4, 0x20 ;  /* 0x0000002000047882 */ /* 0x000fe20000000000 */
[----:B------:R-:W0:Y:S02]  /*0840*/  LDC R4, c[0x0][0x140] ;  /* 0x00005000ff047b82 */ /* 0x000e240000000800 */
[----:B------:R-:W-:Y:S01]  /*0850*/  ISETP.NE.AND P3, PT, R5, UR8, PT ;  /* 0x0000000805007c0c */ /* 0x000fe2000bf65270 */
[----:B------:R-:W-:-:S04]  /*0860*/  @!UP0 UIADD3 UR4, -UR4, 0x100000, URZ ;  /* 0x0010000004048890 */ /* 0x000fc8000fffe13f */
[----:B------:R-:W-:Y:S02]  /*0870*/  @!UP0 USHF.L.U32 UR5, UR4, 0xb, URZ ;  /* 0x0000000b04058899 */ /* 0x000fe4000800063f */
[----:B------:R-:W-:Y:S02]  /*0880*/  @!UP0 USHF.L.U32 UR4, UR4, 0x1, URZ ;  /* 0x0000000104048899 */ /* 0x000fe4000800063f */
[----:B-1----:R-:W-:Y:S01]  /*0890*/  @!UP0 ULEA UR6, UR7, UR6, 0x18 ;  /* 0x0000000607068291 */ /* 0x002fe2000f8ec03f */
[----:B------:R-:W-:Y:S01]  /*08a0*/  VOTEU.ALL UP0, P0 ;  /* 0x00000000003f7886 */ /* 0x000fe20000000000 */
[----:B------:R-:W-:Y:S01]  /*08b0*/  LOP3.LUT P0, RZ, R3, 0x7, RZ, 0xc0, !PT ;  /* 0x0000000703ff7812 */ /* 0x000fe2000780c0ff */
[----:B------:R-:W-:-:S03]  /*08c0*/  UIADD3 UR12, -UR12, URZ, URZ ;  /* 0x0000003f0c0c7290 */ /* 0x000fc6000fffe13f */
[C---:B------:R-:W-:Y:S02]  /*08d0*/  ISETP.LT.U32.AND P0, PT, R23.reuse, 0x2, !P0 ;  /* 0x000000021700780c */ /* 0x040fe40004701070 */
[----:B------:R-:W-:Y:S01]  /*08e0*/  @P3 LEA.HI R0, R23, R23, RZ, 0x1 ;  /* 0x0000001717003211 */ /* 0x000fe200078f08ff */
[----:B------:R-:W1:Y:S03]  /*08f0*/  FENCE.VIEW.ASYNC.S ;  /* 0x00000000000073c6 */ /* 0x000e660000000000 */
[----:B-1----:R-:W1:Y:S01]  /*0900*/  @!UP0 SYNCS.EXCH.64 URZ, [UR6+0x100], UR4 ;  /* 0x00010004063f85b2 */ /* 0x002e620008000100 */
[----:B------:R-:W-:Y:S02]  /*0910*/  SEL R3, RZ, 0x1, !P0 ;  /* 0x00000001ff037807 */ /* 0x000fe40004000000 */
[----:B------:R-:W-:Y:S02]  /*0920*/  @P3 SHF.R.S32.HI R0, RZ, 0x1, R0 ;  /* 0x00000001ff003819 */ /* 0x000fe40000011400 */
[----:B0-----:R-:W-:Y:S01]  /*0930*/  ISETP.EQ.U32.AND P2, PT, R4, 0x1, PT ;  /* 0x000000010400780c */ /* 0x001fe20003f42070 */
[----:B------:R0:W2:Y:S01]  /*0940*/  @!UP1 SYNCS.EXCH.64 URZ, [UR6+0x108], UR4 ;  /* 0x00010804063f95b2 */ /* 0x0000a20008000100 */
[----:B------:R-:W-:Y:S01]  /*0950*/  NOP ;  /* 0x0000000000007918 */ /* 0x000fe20000000000 */
[----:B0-----:R-:W-:-:S06]  /*0960*/  UIMAD UR4, UR11, UR12, UR10 ;  /* 0x0000000c0b0472a4 */ /* 0x001fcc000f8e020a */
[----:B------:R-:W-:-:S04]  /*0970*/  @P3 ISETP.NE.AND P4, PT, R0, UR4, PT ;  /* 0x0000000400003c0c */ /* 0x000fc8000bf85270 */
[----:B------:R-:W-:-:S04]  /*0980*/  @P3 SEL R22, RZ, 0x1, P4 ;  /* 0x00000001ff163807 */ /* 0x000fc80002000000 */
[----:B------:R-:W-:Y:S01]  /*0990*/  LOP3.LUT R22, R22, R3, RZ, 0xc0, !PT ;  /* 0x0000000316167212 */ /* 0x000fe200078ec0ff */
[----:B-1----:R-:W-:Y:S06]  /*09a0*/  @!P2 BRA `(.L_x_4) ;  /* 0x000000000008a947 */ /* 0x002fec0003800000 */
[----:B--2---:R-:W-:Y:S01]  /*09b0*/  UCGABAR_ARV ;  /* 0x00000000000079c7 */ /* 0x004fe20008000000 */
[----:B------:R-:W-:Y:S05]  /*09c0*/  BRA `(.L_x_5) ;  /* 0x0000000000047947 */ /* 0x000fea0003800000 */
.L_x_4:
[----:B--2---:R-:W-:Y:S01]  /*09d0*/  NOP ;  /* 0x0000000000007918 */ /* 0x004fe20000000000 */
.L_x_5:
[----:B------:R-:W-:Y:S01]  /*09e0*/  ULDC UR4, c[0x0][0x65c] ;  /* 0x0001970000047ab9 */ /* 0x000fe20000000800 */
[----:B------:R-:W-:Y:S01]  /*09f0*/  UMOV UR5, URZ ;  /* 0x0000003f00057c82 */ /* 0x000fe20008000000 */
[----:B------:R-:W-:-:S03]  /*0a00*/  UISETP.NE.AND UP0, UPT, UR4, 0x1, UPT ;  /* 0x000000010400788c */ /* 0x000fc6000bf05270 */
[----:B------:R-:W-:Y:S01]  /*0a10*/  UMOV UR4, UR13 ;  /* 0x0000000d00047c82 */ /* 0x000fe20008000000 */
[----:B------:R-:W-:Y:S02]  /*0a20*/  UP2UR UR39, UPR, URZ, 0x1 ;  /* 0x000000013f277883 */ /* 0x000fe40008000000 */
[----:B------:R-:W-:Y:S02]  /*0a30*/  PLOP3.LUT P0, PT, PT, PT, UP0, 0x80, 0x0 ;  /* 0x000000000000781c */ /* 0x000fe40003f0f008 */
[----:B------:R-:W-:Y:S02]  /*0a40*/  PLOP3.LUT P3, PT, PT, PT, UP0, 0x80, 0x0 ;  /* 0x000000000000781c */ /* 0x000fe40003f6f008 */
[----:B------:R-:W-:Y:S01]  /*0a50*/  PLOP3.LUT P5, PT, PT, PT, UP0, 0x80, 0x0 ;  /* 0x000000000000781c */ /* 0x000fe20003faf008 */
[----:B------:R-:W-:Y:S01]  /*0a60*/  @UP0 ULDC UR14, c[0x0][0x10] ;  /* 0x00000400000e0ab9 */ /* 0x000fe20000000800 */
[----:B------:R-:W-:Y:S01]  /*0a70*/  @UP0 UMOV UR6, UR10 ;  /* 0x0000000a00060c82 */ /* 0x000fe20008000000 */
[----:B------:R-:W-:Y:S01]  /*0a80*/  @UP0 UMOV UR7, URZ ;  /* 0x0000003f00070c82 */ /* 0x000fe20008000000 */
[----:B------:R-:W-:Y:S01]  /*0a90*/  PLOP3.LUT P4, PT, PT, PT, UP0, 0x80, 0x0 ;  /* 0x000000000000781c */ /* 0x000fe20003f8f008 */
[----:B------:R-:W-:-:S03]  /*0aa0*/  @UP0 UIMAD.WIDE.U32 UR14, UR13, UR14, UR6 ;  /* 0x0000000e0d0e02a5 */ /* 0x000fc6000f8e0006 */
[----:B------:R-:W-:Y:S01]  /*0ab0*/  @!UP0 ULDC UR7, c[0x0][0xc] ;  /* 0x0000030000078ab9 */ /* 0x000fe20000000800 */
[----:B------:R-:W-:Y:S01]  /*0ac0*/  @UP0 UMOV UR6, URZ ;  /* 0x0000003f00060c82 */ /* 0x000fe20008000000 */
[----:B------:R-:W-:Y:S01]  /*0ad0*/  @!UP0 UIMAD.WIDE.U32 UR4, UR10, UR7, UR4 ;  /* 0x000000070a0482a5 */ /* 0x000fe2000f8e0004 */
[----:B------:R-:W-:Y:S01]  /*0ae0*/  IMAD.U32 R2, RZ, RZ, UR14 ;  /* 0x0000000eff027e24 */ /* 0x000fe2000f8e00ff */
[----:B------:R-:W-:Y:S02]  /*0af0*/  @UP0 UIADD3 UR6, UR15, UR6, URZ ;  /* 0x000000060f060290 */ /* 0x000fe4000fffe03f */
[----:B------:R-:W-:Y:S02]  /*0b00*/  IMAD.U32 R3, RZ, RZ, UR15 ;  /* 0x0000000fff037e24 */ /* 0x000fe4000f8e00ff */
[----:B------:R-:W-:Y:S02]  /*0b10*/  @P0 IMAD.MOV.U32 R7, RZ, RZ, R2 ;  /* 0x000000ffff070224 */ /* 0x000fe400078e0002 */
[----:B------:R-:W-:-:S02]  /*0b20*/  IMAD.U32 R5, RZ, RZ, UR5 ;  /* 0x00000005ff057e24 */ /* 0x000fc4000f8e00ff */
[----:B------:R-:W-:Y:S02]  /*0b30*/  IMAD.U32 R2, RZ, RZ, UR4 ;  /* 0x00000004ff027e24 */ /* 0x000fe4000f8e00ff */
[----:B------:R-:W-:Y:S02]  /*0b40*/  @P3 IMAD.U32 R6, RZ, RZ, UR6 ;  /* 0x00000006ff063e24 */ /* 0x000fe4000f8e00ff */
[----:B------:R-:W-:Y:S02]  /*0b50*/  @!P5 IMAD.MOV.U32 R6, RZ, RZ, R5 ;  /* 0x000000ffff06d224 */ /* 0x000fe400078e0005 */
[----:B------:R-:W-:Y:S02]  /*0b60*/  @!P4 IMAD.MOV.U32 R7, RZ, RZ, R2 ;  /* 0x000000ffff07c224 */ /* 0x000fe400078e0002 */
[----:B------:R-:W-:Y:S01]  /*0b70*/  IMAD.U32 R3, RZ, RZ, UR5 ;  /* 0x00000005ff037e24 */ /* 0x000fe2000f8e00ff */
[----:B------:R0:W-:Y:S01]  /*0b80*/  STL [R1+0x40], R6 ;  /* 0x0000400601007387 */ /* 0x0001e20000100800 */
[----:B------:R-:W-:-:S03]  /*0b90*/  IMAD.U32 R4, RZ, RZ, UR4 ;  /* 0x00000004ff047e24 */ /* 0x000fc6000f8e00ff */
[----:B------:R0:W-:Y:S01]  /*0ba0*/  STL [R1+0x44], R7 ;  /* 0x0000440701007387 */ /* 0x0001e20000100800 */
[----:B------:R-:W-:Y:S05]  /*0bb0*/  @!P2 BRA `(.L_x_6) ;  /* 0x00000000000ca947 */ /* 0x000fea0003800000 */
[----:B------:R-:W-:Y:S01]  /*0bc0*/  UCGABAR_WAIT ;  /* 0x0000000000007dc7 */ /* 0x000fe20008000000 */
[----:B------:R-:W-:Y:S01]  /*0bd0*/  CCTL.IVALL ;  /* 0x00000000ff00798f */ /* 0x000fe20002000000 */
[----:B------:R-:W-:Y:S05]  /*0be0*/  BRA `(.L_x_7) ;  /* 0x0000000000047947 */ /* 0x000fea0003800000 */
.L_x_6:
[----:B------:R-:W-:Y:S06]  /*0bf0*/  BAR.SYNC.DEFER_BLOCKING 0x0 ;  /* 0x0000000000007b1d */ /* 0x000fec0000010000 */
.L_x_7:
[----:B------:R-:W-:Y:S05]  /*0c00*/  @!P1 BRA `(.L_x_8) ;  /* 0x0000010400589947 */ /* 0x000fea0003800000 */
[----:B------:R-:W-:-:S06]  /*0c10*/  UISETP.GT.U32.AND UP0, UPT, UR16, 0x1, UPT ;  /* 0x000000011000788c */ /* 0x000fcc000bf04070 */
[----:B------:R-:W-:-:S13]  /*0c20*/  PLOP3.LUT P0, PT, PT, PT, UP0, 0x80, 0x0 ;  /* 0x000000000000781c */ /* 0x000fda0003f0f008 */
[----:B------:R-:W-:Y:S05]  /*0c30*/  @P0 EXIT ;  /* 0x000000000000094d */ /* 0x000fea0003800000 */
[----:B------:R-:W-:Y:S01]  /*0c40*/  ULDC.64 UR4, c[0x0][0x650] ;  /* 0x0001940000047ab9 */ /* 0x000fe20000000a00 */
[----:B------:R-:W-:Y:S01]  /*0c50*/  UMOV UR44, 0xffffffff ;  /* 0xffffffff002c7882 */ /* 0x000fe20000000000 */
[----:B------:R-:W-:Y:S01]  /*0c60*/  ISETP.GE.U32.AND P0, PT, R7, UR4, PT ;  /* 0x0000000407007c0c */ /* 0x000fe2000bf06070 */
[----:B------:R-:W-:Y:S01]  /*0c70*/  UMOV UR43, 0xffffffff ;  /* 0xffffffff002b7882 */ /* 0x000fe20000000000 */
[----:B------:R-:W-:Y:S01]  /*0c80*/  UMOV UR40, 0xffffffff ;  /* 0xffffffff00287882 */ /* 0x000fe20000000000 */
[----:B------:R-:W-:Y:S02]  /*0c90*/  PRMT R0, RZ, 0x7610, R0 ;  /* 0x00007610ff007816 */ /* 0x000fe40000000000 */
[----:B------:R-:W-:-:S13]  /*0ca0*/  ISETP.GE.U32.AND.EX P0, PT, R6, UR5, PT, P0 ;  /* 0x0000000506007c0c */ /* 0x000fda000bf06100 */
[----:B------:R-:W-:Y:S05]  /*0cb0*/  @P0 BRA `(.L_x_9) ;  /* 0x0000000400480947 */ /* 0x000fea0003800000 */
[----:B------:R-:W-:Y:S01]  /*0cc0*/  ULDC.64 UR16, c[0x0][0x628] ;  /* 0x00018a0000107ab9 */ /* 0x000fe20000000a00 */
[C---:B------:R-:W-:Y:S01]  /*0cd0*/  R2UR UR19, R7.reuse ;  /* 0x00000000071372ca */ /* 0x040fe200000e0000 */
[----:B------:R-:W-:Y:S01]  /*0ce0*/  ULDC UR18, c[0x0][0x630] ;  /* 0x00018c0000127ab9 */ /* 0x000fe20000000800 */
[----:B------:R-:W-:Y:S02]  /*0cf0*/  ISETP.NE.U32.AND P0, PT, RZ, UR16, PT ;  /* 0x00000010ff007c0c */ /* 0x000fe4000bf05070 */
[----:B------:R-:W-:Y:S02]  /*0d00*/  R2UR UR4, R7 ;  /* 0x00000000070472ca */ /* 0x000fe400000e0000 */
[----:B------:R-:W-:Y:S02]  /*0d10*/  ISETP.NE.AND.EX P0, PT, RZ, UR17, PT, P0 ;  /* 0x00000011ff007c0c */ /* 0x000fe4000bf05300 */
[----:B------:R-:W-:-:S11]  /*0d20*/  R2UR UR5, R6 ;  /* 0x00000000060572ca */ /* 0x000fd600000e0000 */
[----:B------:R-:W-:Y:S05]  /*0d30*/  @!P0 BRA `(.L_x_10) ;  /* 0x0000000000308947 */ /* 0x000fea0003800000 */
[----:B------:R-:W-:Y:S01]  /*0d40*/  R2UR UR4, R7 ;  /* 0x00000000070472ca */ /* 0x000fe200000e0000 */
[----:B------:R-:W-:Y:S01]  /*0d50*/  ULDC UR9, c[0x0][0x634] ;  /* 0x00018d0000097ab9 */ /* 0x000fe20000000800 */
[----:B------:R-:W-:-:S11]  /*0d60*/  R2UR UR13, R6 ;  /* 0x00000000060d72ca */ /* 0x000fd600000e0000 */
[----:B------:R-:W-:-:S04]  /*0d70*/  UIADD3 UR9, UP0, UR4, UR9, URZ ;  /* 0x0000000904097290 */ /* 0x000fc8000ff1e03f */
[----:B------:R-:W-:-:S04]  /*0d80*/  UIADD3.X UR13, URZ, UR13, URZ, UP0, !UPT ;  /* 0x0000000d3f0d7290 */ /* 0x000fc800087fe43f */
[----:B------:R-:W-:-:S04]  /*0d90*/  UIMAD.WIDE.U32 UR4, UR13, UR16, URZ ;  /* 0x000000100d0472a5 */ /* 0x000fc8000f8e003f */
[----:B------:R-:W-:Y:S02]  /*0da0*/  UIMAD.WIDE.U32 UR6, UP0, UR9, UR17, UR4 ;  /* 0x00000011090672a5 */ /* 0x000fe4000f800004 */
[----:B------:R-:W-:Y:S02]  /*0db0*/  UIMAD.WIDE.U32 UR4, UR9, UR16, URZ ;  /* 0x00000010090472a5 */ /* 0x000fe4000f8e003f */
[----:B------:R-:W-:Y:S02]  /*0dc0*/  UIADD3.X UR15, URZ, URZ, URZ, UP0, !UPT ;  /* 0x0000003f3f0f7290 */ /* 0x000fe400087fe43f */
[----:B------:R-:W-:Y:S01]  /*0dd0*/  UIADD3 URZ, UP0, UR5, UR6, URZ ;  /* 0x00000006053f7290 */ /* 0x000fe2000ff1e03f */
[----:B------:R-:W-:-:S03]  /*0de0*/  UMOV UR14, UR7 ;  /* 0x00000007000e7c82 */ /* 0x000fc60008000000 */
[----:B------:R-:W-:-:S12]  /*0df0*/  UIMAD.WIDE.U32.X UR4, UR13, UR17, UR14, UP0 ;  /* 0x000000110d0472a5 */ /* 0x000fd800080e040e */
.L_x_10:
[----:B------:R-:W-:Y:S01]  /*0e00*/  USHF.R.U64 UR40, UR4, UR18, UR5 ;  /* 0x0000001204287299 */ /* 0x000fe20008001205 */
[----:B------:R-:W-:Y:S01]  /*0e10*/  R2UR UR7, R6 ;  /* 0x00000000060772ca */ /* 0x000fe200000e0000 */
[----:B------:R-:W-:Y:S02]  /*0e20*/  USHF.R.U32.HI UR4, URZ, UR18, UR5 ;  /* 0x000000123f047299 */ /* 0x000fe40008011605 */
[----:B------:R-:W-:Y:S01]  /*0e30*/  UIADD3 UR5, UP0, URZ, -UR40, URZ ;  /* 0x800000283f057290 */ /* 0x000fe2000ff1e03f */
[----:B------:R-:W-:Y:S01]  /*0e40*/  ULDC.64 UR14, c[0x0][0x620] ;  /* 0x00018800000e7ab9 */ /* 0x000fe20000000a00 */
[----:B------:R-:W-:Y:S02]  /*0e50*/  UMOV UR6, UR19 ;  /* 0x0000001300067c82 */ /* 0x000fe40008000000 */
[----:B------:R-:W-:Y:S01]  /*0e60*/  UIADD3.X UR4, URZ, ~UR4, URZ, UP0, !UPT ;  /* 0x800000043f047290 */ /* 0x000fe200087fe43f */
[----:B------:R-:W-:Y:S01]  /*0e70*/  ULDC UR9, c[0x0][0x618] ;  /* 0x0001860000097ab9 */ /* 0x000fe20000000800 */
[----:B------:R-:W-:-:S02]  /*0e80*/  UIMAD UR12, UR11, UR12, UR10 ;  /* 0x0000000c0b0c72a4 */ /* 0x000fc4000f8e020a */
[----:B------:R-:W-:Y:S02]  /*0e90*/  UIMAD UR4, UR4, UR14, URZ ;  /* 0x0000000e040472a4 */ /* 0x000fe4000f8e023f */
[----:B------:R-:W-:Y:S02]  /*0ea0*/  UIMAD.WIDE.U32 UR6, UR5, UR14, UR6 ;  /* 0x0000000e050672a5 */ /* 0x000fe4000f8e0006 */
[----:B------:R-:W-:Y:S01]  /*0eb0*/  UIMAD UR4, UR5, UR15, UR4 ;  /* 0x0000000f050472a4 */ /* 0x000fe2000f8e0204 */
[----:B------:R-:W-:Y:S01]  /*0ec0*/  ULDC UR10, c[0x0][0x608] ;  /* 0x00018200000a7ab9 */ /* 0x000fe20000000800 */
[----:B------:R-:W-:Y:S02]  /*0ed0*/  ULDC UR18, c[0x0][0x658] ;  /* 0x0001960000127ab9 */ /* 0x000fe40000000800 */
[----:B------:R-:W-:Y:S01]  /*0ee0*/  UIADD3 UR7, UR7, UR4, URZ ;  /* 0x0000000407077290 */ /* 0x000fe2000fffe03f */
[----:B------:R-:W-:Y:S02]  /*0ef0*/  UMOV UR11, 0xffffffff ;  /* 0xffffffff000b7882 */ /* 0x000fe40000000000 */
[----:B------:R-:W-:Y:S01]  /*0f00*/  ULDC.64 UR4, c[0x0][0x640] ;  /* 0x0001900000047ab9 */ /* 0x000fe20000000a00 */
[----:B------:R-:W-:Y:S01]  /*0f10*/  USHF.R.U64 UR16, UR6, UR9, UR7 ;  /* 0x0000000906107299 */ /* 0x000fe20008001207 */
[----:B------:R-:W-:Y:S01]  /*0f20*/  ISETP.NE.U32.AND P0, PT, RZ, UR4, PT ;  /* 0x00000004ff007c0c */ /* 0x000fe2000bf05070 */
[----:B------:R-:W-:-:S02]  /*0f30*/  USHF.R.U32.HI UR7, URZ, UR9, UR7 ;  /* 0x000000093f077299 */ /* 0x000fc40008011607 */
[----:B------:R-:W-:Y:S01]  /*0f40*/  USHF.L.U32 UR6, UR11, UR18, URZ ;  /* 0x000000120b067299 */ /* 0x000fe2000800063f */
[----:B------:R-:W-:Y:S01]  /*0f50*/  ISETP.NE.AND.EX P0, PT, RZ, UR5, PT, P0 ;  /* 0x00000005ff007c0c */ /* 0x000fe2000bf05300 */
[----:B------:R-:W-:Y:S02]  /*0f60*/  USHF.R.U64 UR22, UR16, UR10, UR7 ;  /* 0x0000000a10167299 */ /* 0x000fe40008001207 */
[----:B------:R-:W-:Y:S02]  /*0f70*/  USHF.R.U32.HI UR7, URZ, UR10, UR7 ;  /* 0x0000000a3f077299 */ /* 0x000fe40008011607 */
[----:B------:R-:W-:Y:S02]  /*0f80*/  UISETP.NE.AND UP1, UPT, UR39, URZ, UPT ;  /* 0x0000003f2700728c */ /* 0x000fe4000bf25270 */
[----:B------:R-:W-:Y:S01]  /*0f90*/  USHF.R.U64 UR23, UR22, UR18, UR7 ;  /* 0x0000001216177299 */ /* 0x000fe20008001207 */
[----:B------:R-:W-:Y:S01]  /*0fa0*/  ULDC UR17, c[0x0][0x600] ;  /* 0x0001800000117ab9 */ /* 0x000fe20000000800 */
[----:B------:R-:W-:-:S02]  /*0fb0*/  ULOP3.LUT UR13, URZ, UR6, URZ, 0x33, !UPT ;  /* 0x000000063f0d7292 */ /* 0x000fc4000f8e333f */
[----:B------:R-:W-:Y:S02]  /*0fc0*/  UIADD3 UR15, UR17, -0x1, URZ ;  /* 0xffffffff110f7890 */ /* 0x000fe4000fffe03f */
[----:B------:R-:W-:Y:S02]  /*0fd0*/  USEL UR12, UR8, UR12, !UP1 ;  /* 0x0000000c080c7287 */ /* 0x000fe4000c800000 */
[----:B------:R-:W-:Y:S01]  /*0fe0*/  USHF.R.U32.HI UR7, URZ, UR18, UR7 ;  /* 0x000000123f077299 */ /* 0x000fe20008011607 */
[----:B------:R-:W-:Y:S01]  /*0ff0*/  ULDC UR19, c[0x0][0x648] ;  /* 0x0001920000137ab9 */ /* 0x000fe20000000800 */
[----:B------:R-:W-:Y:S01]  /*1000*/  ULDC UR20, c[0x0][0x638] ;  /* 0x00018e0000147ab9 */ /* 0x000fe20000000800 */
[----:B------:R-:W-:Y:S01]  /*1010*/  UMOV UR21, 0x1 ;  /* 0x0000000100157882 */ /* 0x000fe20000000000 */
[----:B------:R-:W-:Y:S01]  /*1020*/  UMOV UR6, UR23 ;  /* 0x0000001700067c82 */ /* 0x000fe20008000000 */
[----:B------:R-:W-:Y:S07]  /*1030*/  @!P0 BRA `(.L_x_11) ;  /* 0x0000000000308947 */ /* 0x000fee0003800000 */
[----:B------:R-:W-:Y:S02]  /*1040*/  ULDC UR10, c[0x0][0x64c] ;  /* 0x00019300000a7ab9 */ /* 0x000fe40000000800 */
        /* <DEDUP_REMOVED lines=8> */
[----:B------:R-:W-:-:S07]  /*10d0*/  UIMAD.WIDE.U32.X UR4, UR14, UR5, UR10, UP0 ;  /* 0x000000050e0472a5 */ /* 0x000fce00080e040a */
[----:B------:R-:W-:Y:S01]  /*10e0*/  UMOV UR6, UR4 ;  /* 0x0000000400067c82 */ /* 0x000fe20008000000 */
[----:B------:R-:W-:-:S05]  /*10f0*/  UMOV UR7, UR5 ;  /* 0x0000000500077c82 */ /* 0x000fca0008000000 */
.L_x_11:
[----:B------:R-:W-:Y:S01]  /*1100*/  USHF.R.U64 UR5, UR6, UR19, UR7 ;  /* 0x0000001306057299 */ /* 0x000fe20008001207 */
[----:B------:R-:W-:Y:S01]  /*1110*/  IMAD.MOV.U32 R0, RZ, RZ, 0x1 ;  /* 0x00000001ff007424 */ /* 0x000fe200078e00ff */
[----:B------:R-:W-:Y:S02]  /*1120*/  USHF.L.U32 UR4, UR21, UR18, URZ ;  /* 0x0000001215047299 */ /* 0x000fe4000800063f */
[----:B------:R-:W-:Y:S02]  /*1130*/  ULOP3.LUT UR13, UR22, UR13, URZ, 0xc0, !UPT ;  /* 0x0000000d160d7292 */ /* 0x000fe4000f8ec03f */
[----:B------:R-:W-:Y:S02]  /*1140*/  UIADD3 UR6, -UR5, URZ, URZ ;  /* 0x0000003f05067290 */ /* 0x000fe4000fffe13f */
[----:B------:R-:W-:Y:S02]  /*1150*/  UIMAD UR13, UR4, UR5, UR13 ;  /* 0x00000005040d72a4 */ /* 0x000fe4000f8e020d */
[----:B------:R-:W-:-:S02]  /*1160*/  ULOP3.LUT UR15, UR16, UR15, URZ, 0xc0, !UPT ;  /* 0x0000000f100f7292 */ /* 0x000fc4000f8ec03f */
[----:B------:R-:W-:Y:S01]  /*1170*/  UIMAD UR4, UR6, UR20, UR23 ;  /* 0x00000014060472a4 */ /* 0x000fe2000f8e0217 */
[----:B------:R-:W-:Y:S01]  /*1180*/  ULDC UR5, c[0x0][0x610] ;  /* 0x0001840000057ab9 */ /* 0x000fe20000000800 */
[----:B------:R-:W-:Y:S02]  /*1190*/  UISETP.NE.AND UP0, UPT, UR39, URZ, UPT ;  /* 0x0000003f2700728c */ /* 0x000fe4000bf05270 */
[----:B------:R-:W-:Y:S02]  /*11a0*/  UIMAD UR12, UR13, UR5, UR12 ;  /* 0x000000050d0c72a4 */ /* 0x000fe4000f8e020c */
[----:B------:R-:W-:-:S04]  /*11b0*/  UIMAD UR4, UR4, UR17, UR15 ;  /* 0x00000011040472a4 */ /* 0x000fc8000f8e020f */
[----:B------:R-:W-:Y:S02]  /*11c0*/  USEL UR43, UR4, UR12, !UP0 ;  /* 0x0000000c042b7287 */ /* 0x000fe4000c000000 */
[----:B------:R-:W-:-:S12]  /*11d0*/  USEL UR44, UR12, UR4, !UP0 ;  /* 0x000000040c2c7287 */ /* 0x000fd8000c000000 */
.L_x_9:
[----:B------:R-:W-:-:S08]  /*11e0*/  NOP ;  /* 0x0000000000007918 */ /* 0x000fd00000000000 */
[----:B------:R-:W1:Y:S02]  /*11f0*/  USETMAXREG.TRY_ALLOC.CTAPOOL UP0, 0xf0 ;  /* 0x000000f0000079c8 */ /* 0x000e640008000600 */
[----:B-1----:R-:W-:-:S13]  /*1200*/  PLOP3.LUT P0, PT, PT, PT, UP0, 0x80, 0x0 ;  /* 0x000000000000781c */ /* 0x002fda0003f0f008 */
[----:B------:R-:W-:Y:S05]  /*1210*/  @!P0 BRA `(.L_x_9) ;  /* 0xfffffffc00f08947 */ /* 0x000fea000383ffff */
[----:B------:R-:W-:Y:S01]  /*1220*/  ULDC.64 UR4, c[0x0][0x598] ;  /* 0x0001660000047ab9 */ /* 0x000fe20000000a00 */
[----:B------:R-:W-:Y:S01]  /*1230*/  ULDC.64 UR46, c[0x0][0x208] ;  /* 0x00008200002e7ab9 */ /* 0x000fe20000000a00 */
[----:B------:R-:W-:-:S04]  /*1240*/  ISETP.NE.U32.AND P0, PT, RZ, UR4, PT ;  /* 0x00000004ff007c0c */ /* 0x000fc8000bf05070 */
[----:B------:R-:W-:-:S13]  /*1250*/  ISETP.NE.AND.EX P0, PT, RZ, UR5, PT, P0 ;  /* 0x00000005ff007c0c */ /* 0x000fda000bf05300 */
[----:B------:R-:W-:Y:S05]  /*1260*/  @!P0 BRA `(.L_x_12) ;  /* 0x00000000001c8947 */ /* 0x000fea0003800000 */
[----:B------:R-:W1:Y:S02]  /*1270*/  LDC.64 R2, c[0x0][0x598] ;  /* 0x00016600ff027b82 */ /* 0x000e640000000a00 */
[----:B-1----:R-:W2:Y:S02]  /*1280*/  LDG.E.64 R2, desc[UR46][R2.64] ;  /* 0x0000002e02027981 */ /* 0x002ea4000c1e1b00 */
[----:B--2---:R-:W-:-:S04]  /*1290*/  ISETP.NE.U32.AND P0, PT, R2, RZ, PT ;  /* 0x000000ff0200720c */ /* 0x004fc80003f05070 */
[----:B------:R-:W-:-:S13]  /*12a0*/  ISETP.NE.AND.EX P0, PT, R3, RZ, PT, P0 ;  /* 0x000000ff0300720c */ /* 0x000fda0003f05300 */
[----:B------:R-:W-:Y:S05]  /*12b0*/  @!P0 BRA `(.L_x_12) ;  /* 0x0000000000088947 */ /* 0x000fea0003800000 */
[----:B------:R1:W5:Y:S01]  /*12c0*/  LD.E R2, desc[UR46][R2.64] ;  /* 0x0000002e02027980 */ /* 0x000362000c101900 */
[----:B------:R-:W-:Y:S05]  /*12d0*/  BRA `(.L_x_13) ;  /* 0x0000000000247947 */ /* 0x000fea0003800000 */
.L_x_12:
[----:B------:R-:W-:Y:S02]  /*12e0*/  ULDC.64 UR4, c[0x0][0x588] ;  /* 0x0001620000047ab9 */ /* 0x000fe40000000a00 */
[----:B------:R-:W-:-:S04]  /*12f0*/  ISETP.NE.U32.AND P0, PT, RZ, UR4, PT ;  /* 0x00000004ff007c0c */ /* 0x000fc8000bf05070 */
[----:B------:R-:W-:-:S13]  /*1300*/  ISETP.NE.AND.EX P0, PT, RZ, UR5, PT, P0 ;  /* 0x00000005ff007c0c */ /* 0x000fda000bf05300 */
[----:B------:R-:W-:Y:S05]  /*1310*/  @!P0 BRA `(.L_x_14) ;  /* 0x00000000000c8947 */ /* 0x000fea0003800000 */
[----:B------:R-:W1:Y:S02]  /*1320*/  LDC.64 R2, c[0x0][0x588] ;  /* 0x00016200ff027b82 */ /* 0x000e640000000a00 */
[----:B-1----:R2:W5:Y:S01]  /*1330*/  LDG.E R2, desc[UR46][R2.64] ;  /* 0x0000002e02027981 */ /* 0x002562000c1e1900 */
[----:B------:R-:W-:Y:S05]  /*1340*/  BRA `(.L_x_13) ;  /* 0x0000000000087947 */ /* 0x000fea0003800000 */
.L_x_14:
[----:B------:R-:W-:Y:S02]  /*1350*/  ULDC UR4, c[0x0][0x580] ;  /* 0x0001600000047ab9 */ /* 0x000fe40000000800 */
[----:B------:R-:W-:-:S07]  /*1360*/  IMAD.U32 R2, RZ, RZ, UR4 ;  /* 0x00000004ff027e24 */ /* 0x000fce000f8e00ff */
.L_x_13:
[----:B------:R-:W-:Y:S02]  /*1370*/  ULDC.64 UR4, c[0x0][0x5a0] ;  /* 0x0001680000047ab9 */ /* 0x000fe40000000a00 */
[----:B------:R-:W-:-:S04]  /*1380*/  ISETP.NE.U32.AND P0, PT, RZ, UR4, PT ;  /* 0x00000004ff007c0c */ /* 0x000fc8000bf05070 */
[----:B------:R-:W-:-:S13]  /*1390*/  ISETP.NE.AND.EX P0, PT, RZ, UR5, PT, P0 ;  /* 0x00000005ff007c0c */ /* 0x000fda000bf05300 */
[----:B------:R-:W-:Y:S05]  /*13a0*/  @!P0 BRA `(.L_x_15) ;  /* 0x00000000001c8947 */ /* 0x000fea0003800000 */
[----:B------:R-:W3:Y:S02]  /*13b0*/  LDC.64 R4, c[0x0][0x5a0] ;  /* 0x00016800ff047b82 */ /* 0x000ee40000000a00 */
[----:B---3--:R-:W3:Y:S02]  /*13c0*/  LDG.E.64 R4, desc[UR46][R4.64] ;  /* 0x0000002e04047981 */ /* 0x008ee4000c1e1b00 */
[----:B---3--:R-:W-:-:S04]  /*13d0*/  ISETP.NE.U32.AND P0, PT, R4, RZ, PT ;  /* 0x000000ff0400720c */ /* 0x008fc80003f05070 */
[----:B------:R-:W-:-:S13]  /*13e0*/  ISETP.NE.AND.EX P0, PT, R5, RZ, PT, P0 ;  /* 0x000000ff0500720c */ /* 0x000fda0003f05300 */
[----:B------:R-:W-:Y:S05]  /*13f0*/  @!P0 BRA `(.L_x_15) ;  /* 0x0000000000088947 */ /* 0x000fea0003800000 */
[----:B------:R3:W5:Y:S01]  /*1400*/  LD.E R16, desc[UR46][R4.64] ;  /* 0x0000002e04107980 */ /* 0x000762000c101900 */
[----:B------:R-:W-:Y:S05]  /*1410*/  BRA `(.L_x_16) ;  /* 0x0000000000247947 */ /* 0x000fea0003800000 */
.L_x_15:
[----:B------:R-:W-:Y:S02]  /*1420*/  ULDC.64 UR4, c[0x0][0x590] ;  /* 0x0001640000047ab9 */ /* 0x000fe40000000a00 */
[----:B------:R-:W-:-:S04]  /*1430*/  ISETP.NE.U32.AND P0, PT, RZ, UR4, PT ;  /* 0x00000004ff007c0c */ /* 0x000fc8000bf05070 */
[----:B------:R-:W-:-:S13]  /*1440*/  ISETP.NE.AND.EX P0, PT, RZ, UR5, PT, P0 ;  /* 0x00000005ff007c0c */ /* 0x000fda000bf05300 */
[----:B------:R-:W-:Y:S05]  /*1450*/  @!P0 BRA `(.L_x_17) ;  /* 0x00000000000c8947 */ /* 0x000fea0003800000 */
[----:B------:R-:W3:Y:S02]  /*1460*/  LDC.64 R16, c[0x0][0x590] ;  /* 0x00016400ff107b82 */ /* 0x000ee40000000a00 */
[----:B---3--:R4:W5:Y:S01]  /*1470*/  LDG.E R16, desc[UR46][R16.64] ;  /* 0x0000002e10107981 */ /* 0x008962000c1e1900 */
[----:B------:R-:W-:Y:S05]  /*1480*/  BRA `(.L_x_16) ;  /* 0x0000000000087947 */ /* 0x000fea0003800000 */
.L_x_17:
[----:B------:R-:W-:Y:S02]  /*1490*/  ULDC UR4, c[0x0][0x584] ;  /* 0x0001610000047ab9 */ /* 0x000fe40000000800 */
[----:B------:R-:W-:-:S07]  /*14a0*/  IMAD.U32 R16, RZ, RZ, UR4 ;  /* 0x00000004ff107e24 */ /* 0x000fce000f8e00ff */
.L_x_16:
[----:B------:R-:W-:-:S13]  /*14b0*/  LOP3.LUT P0, RZ, R0, 0xff, RZ, 0xc0, !PT ;  /* 0x000000ff00ff7812 */ /* 0x000fda000780c0ff */
[----:B------:R-:W-:Y:S05]  /*14c0*/  @!P0 EXIT ;  /* 0x000000000000894d */ /* 0x000fea0003800000 */
[----:B------:R-:W-:Y:S01]  /*14d0*/  ULDC UR4, c[0x0][0x28c] ;  /* 0x0000a30000047ab9 */ /* 0x000fe20000000800 */
[----:B------:R-:W-:Y:S01]  /*14e0*/  UMOV UR36, URZ ;  /* 0x0000003f00247c82 */ /* 0x000fe20008000000 */
[----:B------:R-:W-:Y:S01]  /*14f0*/  UIADD3 UR4, UR4, 0xf, URZ ;  /* 0x0000000f04047890 */ /* 0x000fe2000fffe03f */
[----:B------:R-:W-:-:S03]  /*1500*/  UMOV UR37, URZ ;  /* 0x0000003f00257c82 */ /* 0x000fc60008000000 */
[----:B------:R-:W-:-:S04]  /*1510*/  USHF.R.S32.HI UR5, URZ, 0x1f, UR4 ;  /* 0x0000001f3f057899 */ /* 0x000fc80008011404 */
[----:B------:R-:W-:-:S04]  /*1520*/  ULEA.HI UR5, UR5, UR4, URZ, 0x4 ;  /* 0x0000000405057291 */ /* 0x000fc8000f8f203f */
[----:B------:R-:W-:-:S12]  /*1530*/  USHF.R.S32.HI UR41, URZ, 0x4, UR5 ;  /* 0x000000043f297899 */ /* 0x000fd80008011405 */
.L_x_481:
[----:B------:R-:W0:Y:S01]  /*1540*/  S2R R0, SR_TID.X ;  /* 0x0000000000007919 */ /* 0x000e220000002100 */
[----:B-1----:R-:W1:Y:S01]  /*1550*/  S2UR UR6, SR_CgaCtaId ;  /* 0x00000000000679c3 */ /* 0x002e620000008800 */
[----:B------:R-:W-:Y:S02]  /*1560*/  UMOV UR42, 0x400 ;  /* 0x00000400002a7882 */ /* 0x000fe40000000000 */
[----:B-1----:R-:W-:Y:S01]  /*1570*/  ULEA UR42, UR6, UR42, 0x18 ;  /* 0x0000002a062a7291 */ /* 0x002fe2000f8ec03f */
[----:B0-----:R-:W-:-:S04]  /*1580*/  LOP3.LUT R0, R0, 0x80, RZ, 0xc0, !PT ;  /* 0x0000008000007812 */ /* 0x001fc800078ec0ff */
[----:B------:R-:W-:-:S06]  /*1590*/  SHF.R.U32.HI R0, RZ, 0x7, R0 ;  /* 0x00000007ff007819 */ /* 0x000fcc0000011600 */
[----:B------:R-:W0:Y:S02]  /*15a0*/  SHFL.IDX PT, R0, R0, RZ, 0x1f ;  /* 0x00001fff00007589 */ /* 0x000e2400000e0000 */
[----:B0-----:R-:W-:-:S13]  /*15b0*/  R2UR UR4, R0 ;  /* 0x00000000000472ca */ /* 0x001fda00000e0000 */
[----:B------:R-:W-:-:S04]  /*15c0*/  ULEA.HI UR5, UR4, UR4, URZ, 0x1 ;  /* 0x0000000404057291 */ /* 0x000fc8000f8f083f */
[----:B------:R-:W-:-:S04]  /*15d0*/  ULOP3.LUT UR5, UR5, 0x1ffffe, URZ, 0xc0, !UPT ;  /* 0x001ffffe05057892 */ /* 0x000fc8000f8ec03f */
[----:B------:R-:W-:-:S03]  /*15e0*/  UIADD3 UR5, UR4, -UR5, URZ ;  /* 0x8000000504057290 */ /* 0x000fc6000fffe03f */
[----:B------:R-:W-:Y:S01]  /*15f0*/  ULDC UR4, c[0x0][0x28c] ;  /* 0x0000a30000047ab9 */ /* 0x000fe20000000800 */
[----:B------:R-:W-:Y:S01]  /*1600*/  ULEA UR5, UR5, UR42, 0xb ;  /* 0x0000002a05057291 */ /* 0x000fe2000f8e583f */
[----:B------:R-:W-:-:S03]  /*1610*/  ISETP.LT.AND P0, PT, RZ, UR4, PT ;  /* 0x00000004ff007c0c */ /* 0x000fc6000bf01270 */
[----:B------:R-:W-:-:S04]  /*1620*/  UIADD3 UR5, UR5, 0x200, URZ ;  /* 0x0000020005057890 */ /* 0x000fc8000fffe03f */
[----:B------:R-:W-:-:S04]  /*1630*/  USHF.R.U32.HI UR5, URZ, 0x4, UR5 ;  /* 0x000000043f057899 */ /* 0x000fc80008011605 */
[----:B------:R-:W-:Y:S02]  /*1640*/  ULOP3.LUT UR45, UR5, 0x3fff, URZ, 0xc0, !UPT ;  /* 0x00003fff052d7892 */ /* 0x000fe4000f8ec03f */
[----:B---345:R-:W-:Y:S10]  /*1650*/  @P0 BRA `(.L_x_18) ;  /* 0x0000000000400947 */ /* 0x038ff40003800000 */
[----:B------:R-:W-:Y:S01]  /*1660*/  MOV R0, 0x0 ;  /* 0x0000000000007802 */ /* 0x000fe20000000f00 */
[----:B------:R-:W-:Y:S01]  /*1670*/  ULDC.64 UR4, c[0x4][0x68] ;  /* 0x01001a0000047ab9 */ /* 0x000fe20000000a00 */
[----:B------:R-:W-:Y:S01]  /*1680*/  ULDC.64 UR6, c[0x4][0x8] ;  /* 0x0100020000067ab9 */ /* 0x000fe20000000a00 */
[----:B---3--:R-:W-:Y:S01]  /*1690*/  IMAD.U32 R4, RZ, RZ, UR4 ;  /* 0x00000004ff047e24 */ /* 0x008fe2000f8e00ff */
[----:B------:R0:W1:Y:S01]  /*16a0*/  LDC.64 R14, c[0x4][R0] ;  /* 0x01000000000e7b82 */ /* 0x0000620000000a00 */
[----:B------:R-:W-:Y:S01]  /*16b0*/  IMAD.U32 R5, RZ, RZ, UR5 ;  /* 0x00000005ff057e24 */ /* 0x000fe2000f8e00ff */
[----:B------:R-:W-:Y:S01]  /*16c0*/  ULDC.64 UR4, c[0x4][0x70] ;  /* 0x01001c0000047ab9 */ /* 0x000fe20000000a00 */
[----:B------:R-:W-:Y:S02]  /*16d0*/  IMAD.U32 R10, RZ, RZ, UR6 ;  /* 0x00000006ff0a7e24 */ /* 0x000fe4000f8e00ff */
[----:B------:R-:W-:Y:S02]  /*16e0*/  IMAD.U32 R6, RZ, RZ, UR4 ;  /* 0x00000004ff067e24 */ /* 0x000fe4000f8e00ff */
[----:B------:R-:W-:-:S02]  /*16f0*/  IMAD.U32 R7, RZ, RZ, UR5 ;  /* 0x00000005ff077e24 */ /* 0x000fc4000f8e00ff */
[----:B------:R-:W-:Y:S02]  /*1700*/  IMAD.U32 R11, RZ, RZ, UR7 ;  /* 0x00000007ff0b7e24 */ /* 0x000fe4000f8e00ff */
[----:B------:R-:W-:Y:S02]  /*1710*/  IMAD.MOV.U32 R8, RZ, RZ, 0x1e1 ;  /* 0x000001e1ff087424 */ /* 0x000fe400078e00ff */
[----:B------:R-:W-:Y:S02]  /*1720*/  IMAD.MOV.U32 R12, RZ, RZ, 0x1 ;  /* 0x00000001ff0c7424 */ /* 0x000fe400078e00ff */
[----:B0-----:R-:W-:-:S07]  /*1730*/  IMAD.MOV.U32 R13, RZ, RZ, RZ ;  /* 0x000000ffff0d7224 */ /* 0x001fce00078e00ff */
[----:B------:R-:W-:-:S07]  /*1740*/  LEPC R20, `(.L_x_18) ;  /* 0x000000001014794e */ /* 0x000fce0000000000 */
[----:B-12-45:R-:W-:Y:S05]  /*1750*/  CALL.ABS.NOINC R14 ;  /* 0x000000000e007343 */ /* 0x036fea0003c00000 */
.L_x_18:
[----:B------:R-:W-:-:S06]  /*1760*/  ULOP3.LUT UR4, UR38, 0x1, URZ, 0xfc, !UPT ;  /* 0x0000000126047892 */ /* 0x000fcc000f8efc3f */
[----:B------:R-:W-:-:S05]  /*1770*/  IMAD.U32 R0, RZ, RZ, UR4 ;  /* 0x00000004ff007e24 */ /* 0x000fca000f8e00ff */
[----:B------:R-:W-:-:S13]  /*1780*/  ISETP.NE.AND P0, PT, R0, 0x3, PT ;  /* 0x000000030000780c */ /* 0x000fda0003f05270 */
[----:B------:R-:W-:Y:S05]  /*1790*/  @!P0 BRA `(.L_x_19) ;  /* 0x0000000000048947 */ /* 0x000fea0003800000 */
[----:B------:R-:W-:Y:S01]  /*17a0*/  BPT.TRAP 0x1 ;  /* 0x000000040000795c */ /* 0x000fe20000300000 */
.L_x_19:
[----:B--2---:R-:W-:Y:S02]  /*17b0*/  IMAD.U32 R3, RZ, RZ, UR37 ;  /* 0x00000025ff037e24 */ /* 0x004fe4000f8e00ff */
[----:B------:R-:W-:-:S03]  /*17c0*/  IMAD.U32 R0, RZ, RZ, UR36 ;  /* 0x00000024ff007e24 */ /* 0x000fc6000f8e00ff */
[----:B------:R-:W-:Y:S02]  /*17d0*/  LEA R3, R3, UR42, 0x3 ;  /* 0x0000002a03037c11 */ /* 0x000fe4000f8e18ff */
[----:B------:R-:W-:-:S04]  /*17e0*/  SHF.L.U32 R0, R0, 0x1f, RZ ;  /* 0x0000001f00007819 */ /* 0x000fc800000006ff */
[----:B------:R0:W1:Y:S01]  /*17f0*/  SYNCS.PHASECHK.TRANS64.TRYWAIT P1, [R3+URZ], R0 ;  /* 0x00000000030075a7 */ /* 0x000062000802017f */
[----:B------:R-:W-:Y:S05]  /*1800*/  @!P0 BRA `(.L_x_20) ;  /* 0x0000000000048947 */ /* 0x000fea0003800000 */
[----:B------:R-:W-:Y:S01]  /*1810*/  BPT.TRAP 0x1 ;  /* 0x000000040000795c */ /* 0x000fe20000300000 */
.L_x_20:
[----:B-1----:R-:W-:Y:S05]  /*1820*/  @P1 BRA `(.L_x_21) ;  /* 0x0000000000081947 */ /* 0x002fea0003800000 */
[----:B------:R-:W1:Y:S02]  /*1830*/  SYNCS.PHASECHK.TRANS64.TRYWAIT P1, [R3+URZ], R0 ;  /* 0x00000000030075a7 */ /* 0x000e64000802017f */
[----:B-1----:R-:W-:Y:S05]  /*1840*/  @!P1 BRA `(.L_x_22) ;  /* 0x0000011400a09947 */ /* 0x002fea0003800000 */
.L_x_21:
[----:B------:R-:W-:-:S04]  /*1850*/  UISETP.LT.AND UP0, UPT, UR41, 0x1, UPT ;  /* 0x000000012900788c */ /* 0x000fc8000bf01270 */
[----:B------:R-:W-:-:S06]  /*1860*/  USEL UR4, UR41, 0x1, UP0 ;  /* 0x0000000129047887 */ /* 0x000fcc0008000000 */
[----:B01----:R-:W-:Y:S01]  /*1870*/  IMAD.U32 R0, RZ, RZ, UR4 ;  /* 0x00000004ff007e24 */ /* 0x003fe2000f8e00ff */
[----:B------:R-:W-:Y:S05]  /*1880*/  WARPSYNC.ALL ;  /* 0x0000000000007948 */ /* 0x000fea0003800000 */
[----:B------:R-:W-:-:S04]  /*1890*/  IADD3 R0, -R0, UR41, RZ ;  /* 0x0000002900007c10 */ /* 0x000fc8000fffe1ff */
[----:B------:R-:W-:Y:S01]  /*18a0*/  ISETP.GE.AND P1, PT, R0, 0x1, PT ;  /* 0x000000010000780c */ /* 0x000fe20003f26270 */
[----:B------:R-:W-:Y:S01]  /*18b0*/  UIADD3 UR4, UR42, 0x1e200, URZ ;  /* 0x0001e2002a047890 */ /* 0x000fe2000fffe03f */
[----:B------:R-:W-:Y:S01]  /*18c0*/  WARPGROUP.ARRIVE ;  /* 0x00000000000079c5 */ /* 0x000fe20000000000 */
[----:B------:R-:W-:Y:S02]  /*18d0*/  ULOP3.LUT UR32, UR45, 0x10000, URZ, 0xfc, !UPT ;  /* 0x000100002d207892 */ /* 0x000fe4000f8efc3f */
[----:B------:R-:W-:Y:S02]  /*18e0*/  USHF.R.U32.HI UR4, URZ, 0x4, UR4 ;  /* 0x000000043f047899 */ /* 0x000fe40008011604 */
[----:B------:R-:W-:Y:S02]  /*18f0*/  ULEA UR24, UR37, UR32, 0x9 ;  /* 0x0000002025187291 */ /* 0x000fe4000f8e483f */
[----:B------:R-:W-:Y:S01]  /*1900*/  ULOP3.LUT UR4, UR4, 0x3fff, URZ, 0xc0, !UPT ;  /* 0x00003fff04047892 */ /* 0x000fe2000f8ec03f */
[----:B------:R-:W-:Y:S01]  /*1910*/  UMOV UR5, 0xc0000010 ;  /* 0xc000001000057882 */ /* 0x000fe20000000000 */
[----:B------:R-:W-:-:S02]  /*1920*/  UMOV UR7, 0xc0000010 ;  /* 0xc000001000077882 */ /* 0x000fc40000000000 */
[----:B------:R-:W-:Y:S01]  /*1930*/  ULOP3.LUT UR33, UR4, 0x10000, URZ, 0xfc, !UPT ;  /* 0x0001000004217892 */ /* 0x000fe2000f8efc3f */
[----:B------:R-:W-:Y:S02]  /*1940*/  UMOV UR9, UR5 ;  /* 0x0000000500097c82 */ /* 0x000fe40008000000 */
[----:B------:R-:W-:Y:S01]  /*1950*/  UMOV UR4, UR24 ;  /* 0x0000001800047c82 */ /* 0x000fe20008000000 */
[----:B------:R-:W-:Y:S01]  /*1960*/  UIMAD UR6, UR37, 0x1c0, UR33 ;  /* 0x000001c0250678a4 */ /* 0x000fe2000f8e0221 */
[----:B------:R-:W-:Y:S01]  /*1970*/  UMOV UR8, UR4 ;  /* 0x0000000400087c82 */ /* 0x000fe20008000000 */
[----:B------:R-:W-:Y:S02]  /*1980*/  UMOV UR11, 0xc0000010 ;  /* 0xc0000010000b7882 */ /* 0x000fe40000000000 */
[----:B------:R-:W-:Y:S02]  /*1990*/  UIADD3 UR10, UR6, 0x40, URZ ;  /* 0x00000040060a7890 */ /* 0x000fe4000fffe03f */
[----:B------:R-:W-:Y:S01]  /*19a0*/  UIADD3 UR14, UR6, 0x80, URZ ;  /* 0x00000080060e7890 */ /* 0x000fe2000fffe03f */
[----:B------:R-:W-:-:S02]  /*19b0*/  UMOV UR12, UR4 ;  /* 0x00000004000c7c82 */ /* 0x000fc40008000000 */
[----:B------:R-:W-:Y:S01]  /*19c0*/  HGMMA.64x32x16.F32.BF16 R24, gdesc[UR4], RZ, !UPT, gsb0 ;  /* 0x00600000041879f0 */ /* 0x000fe2000c0018ff */
[----:B------:R-:W-:Y:S01]  /*19d0*/  UMOV UR13, UR5 ;  /* 0x00000005000d7c82 */ /* 0x000fe20008000000 */
[----:B------:R-:W-:Y:S01]  /*19e0*/  UMOV UR15, 0xc0000010 ;  /* 0xc0000010000f7882 */ /* 0x000fe20000000000 */
[----:B------:R-:W-:Y:S01]  /*19f0*/  UIADD3 UR18, UR6, 0xc0, URZ ;  /* 0x000000c006127890 */ /* 0x000fe2000fffe03f */
[----:B------:R-:W-:Y:S01]  /*1a00*/  UMOV UR16, UR4 ;  /* 0x0000000400107c82 */ /* 0x000fe20008000000 */
        /* <DEDUP_REMOVED lines=8> */
[----:B------:R-:W-:Y:S01]  /*1a90*/  UMOV UR27, 0xc0000010 ;  /* 0xc0000010001b7882 */ /* 0x000fe20000000000 */
[----:B------:R-:W-:Y:S01]  /*1aa0*/  UIADD3 UR30, UR6, 0x180, URZ ;  /* 0x00000180061e7890 */ /* 0x000fe2000fffe03f */
[----:B------:R-:W-:Y:S01]  /*1ab0*/  UMOV UR28, UR4 ;  /* 0x00000004001c7c82 */ /* 0x000fe20008000000 */
[----:B------:R-:W-:Y:S01]  /*1ac0*/  UMOV UR29, UR5 ;  /* 0x00000005001d7c82 */ /* 0x000fe20008000000 */
[----:B------:R-:W-:Y:S01]  /*1ad0*/  UMOV UR31, 0xc0000010 ;  /* 0xc0000010001f7882 */ /* 0x000fe20000000000 */
[----:B------:R-:W-:-:S02]  /*1ae0*/  WARPGROUP.DEPBAR.LE gsb0, 0x0 ;  /* 0x00008000000079c5 */ /* 0x000fc40000010000 */
[----:B------:R-:W-:Y:S01]  /*1af0*/  WARPGROUP.ARRIVE ;  /* 0x00000000000079c5 */ /* 0x000fe20000000000 */
[----:B------:R-:W-:Y:S04]  /*1b00*/  STL.64 [R1], R24 ;  /* 0x0000001801007387 */ /* 0x000fe80000100a00 */
[----:B------:R-:W-:Y:S01]  /*1b10*/  STL.64 [R1+0x8], R26 ;  /* 0x0000081a01007387 */ /* 0x000fe20000100a00 */
[----:B------:R-:W-:Y:S01]  /*1b20*/  HGMMA.64x32x16.F32.BF16 R200, gdesc[UR8], RZ, !UPT, gsb0 ;  /* 0x0060000008c879f0 */ /* 0x000fe2000c0018ff */
[----:B------:R-:W-:Y:S02]  /*1b30*/  UIADD3 UR8, UR24, 0x100, URZ ;  /* 0x0000010018087890 */ /* 0x000fe4000fffe03f */
[----:B------:R-:W-:Y:S01]  /*1b40*/  STL.64 [R1+0x10], R28 ;  /* 0x0000101c01007387 */ /* 0x000fe20000100a00 */
[----:B------:R-:W-:-:S03]  /*1b50*/  UMOV UR24, UR4 ;  /* 0x0000000400187c82 */ /* 0x000fc60008000000 */
[----:B------:R-:W-:Y:S04]  /*1b60*/  STL.64 [R1+0x18], R30 ;  /* 0x0000181e01007387 */ /* 0x000fe80000100a00 */
[----:B------:R-:W-:Y:S04]  /*1b70*/  STL.64 [R1+0x20], R32 ;  /* 0x0000202001007387 */ /* 0x000fe80000100a00 */
[----:B------:R-:W-:Y:S04]  /*1b80*/  STL.64 [R1+0x28], R34 ;  /* 0x0000282201007387 */ /* 0x000fe80000100a00 */
[----:B------:R-:W-:Y:S04]  /*1b90*/  STL.64 [R1+0x30], R36 ;  /* 0x0000302401007387 */ /* 0x000fe80000100a00 */
[----:B------:R0:W-:Y:S01]  /*1ba0*/  STL.64 [R1+0x38], R38 ;  /* 0x0000382601007387 */ /* 0x0001e20000100a00 */
[----:B------:R-:W-:-:S02]  /*1bb0*/  WARPGROUP.DEPBAR.LE gsb0, 0x0 ;  /* 0x00008000000079c5 */ /* 0x000fc40000010000 */
[----:B------:R-:W-:-:S06]  /*1bc0*/  WARPGROUP.ARRIVE ;  /* 0x00000000000079c5 */ /* 0x000fcc0000000000 */
[----:B------:R-:W-:Y:S03]  /*1bd0*/  HGMMA.64x32x16.F32.BF16 R168, gdesc[UR12], RZ, !UPT, gsb0 ;  /* 0x006000000ca879f0 */ /* 0x000fe6000c0018ff */
[----:B------:R-:W-:Y:S02]  /*1be0*/  WARPGROUP.DEPBAR.LE gsb0, 0x0 ;  /* 0x00008000000079c5 */ /* 0x000fe40000010000 */
        /* <DEDUP_REMOVED lines=10> */
[----:B------:R-:W-:Y:S01]  /*1c90*/  HGMMA.64x32x16.F32.BF16 R40, gdesc[UR28], RZ, !UPT, gsb0 ;  /* 0x006000001c2879f0 */ /* 0x000fe2000c0018ff */
[----:B------:R-:W-:Y:S01]  /*1ca0*/  UMOV UR28, UR8 ;  /* 0x00000008001c7c82 */ /* 0x000fe20008000000 */
[----:B------:R-:W-:Y:S01]  /*1cb0*/  UMOV UR29, 0xc0000010 ;  /* 0xc0000010001d7882 */ /* 0x000fe20000000000 */
[----:B------:R-:W-:Y:S01]  /*1cc0*/  UMOV UR24, UR28 ;  /* 0x0000001c00187c82 */ /* 0x000fe20008000000 */
        /* <DEDUP_REMOVED lines=11> */
[----:B------:R-:W-:-:S02]  /*1d80*/  WARPGROUP.DEPBAR.LE gsb0, 0x0 ;  /* 0x00008000000079c5 */ /* 0x000fc40000010000 */
[----:B0-----:R-:W-:-:S06]  /*1d90*/  WARPGROUP.ARRIVE ;  /* 0x00000000000079c5 */ /* 0x001fcc0000000000 */
        /* <DEDUP_REMOVED lines=20> */
[----:B------:R-:W-:Y:S05]  /*1ee0*/  @!P1 BRA `(.L_x_23) ;  /* 0x0000000800649947 */ /* 0x000fea0003800000 */
[----:B------:R-:W-:Y:S01]  /*1ef0*/  UIADD3 UR34, UR37, 0x1, URZ ;  /* 0x0000000125227890 */ /* 0x000fe2000fffe03f */
[----:B------:R-:W-:Y:S02]  /*1f00*/  IMAD.MOV.U32 R3, RZ, RZ, R0 ;  /* 0x000000ffff037224 */ /* 0x000fe400078e0000 */
[----:B---3--:R-:W-:Y:S01]  /*1f10*/  IMAD.U32 R4, RZ, RZ, UR37 ;  /* 0x00000025ff047e24 */ /* 0x008fe2000f8e00ff */
[----:B------:R-:W-:-:S04]  /*1f20*/  UISETP.NE.AND UP0, UPT, UR34, 0xf, UPT ;  /* 0x0000000f2200788c */ /* 0x000fc8000bf05270 */
[----:B------:R-:W-:Y:S02]  /*1f30*/  USEL UR4, URZ, 0x1, UP0 ;  /* 0x000000013f047887 */ /* 0x000fe40008000000 */
[----:B------:R-:W-:Y:S02]  /*1f40*/  USEL UR34, UR34, URZ, UP0 ;  /* 0x0000003f22227287 */ /* 0x000fe40008000000 */
[----:B------:R-:W-:-:S06]  /*1f50*/  ULOP3.LUT UR4, UR36, UR4, URZ, 0x3c, !UPT ;  /* 0x0000000424047292 */ /* 0x000fcc000f8e3c3f */
[----:B------:R-:W-:-:S07]  /*1f60*/  IMAD.U32 R5, RZ, RZ, UR4 ;  /* 0x00000004ff057e24 */ /* 0x000fce000f8e00ff */
.L_x_30:
[----:B------:R-:W-:Y:S05]  /*1f70*/  @!P0 BRA `(.L_x_24) ;  /* 0x0000000000048947 */ /* 0x000fea0003800000 */
[----:B------:R-:W-:Y:S01]  /*1f80*/  BPT.TRAP 0x1 ;  /* 0x000000040000795c */ /* 0x000fe20000300000 */
.L_x_24:
[----:B------:R-:W-:Y:S01]  /*1f90*/  ULEA UR4, UR34, UR42, 0x3 ;  /* 0x0000002a22047291 */ /* 0x000fe2000f8e183f */
[----:B------:R-:W-:-:S08]  /*1fa0*/  SHF.L.U32 R6, R5, 0x1f, RZ ;  /* 0x0000001f05067819 */ /* 0x000fd000000006ff */
[----:B------:R0:W1:Y:S01]  /*1fb0*/  SYNCS.PHASECHK.TRANS64.TRYWAIT P1, [UR4], R6 ;  /* 0x00000006ff0075a7 */ /* 0x0000620008020144 */
[----:B------:R-:W-:Y:S05]  /*1fc0*/  @!P0 BRA `(.L_x_25) ;  /* 0x0000000000048947 */ /* 0x000fea0003800000 */
[----:B------:R-:W-:Y:S01]  /*1fd0*/  BPT.TRAP 0x1 ;  /* 0x000000040000795c */ /* 0x000fe20000300000 */
.L_x_25:
[----:B-1----:R-:W-:Y:S05]  /*1fe0*/  @P1 BRA `(.L_x_26) ;  /* 0x0000000000081947 */ /* 0x002fea0003800000 */
[----:B------:R-:W1:Y:S02]  /*1ff0*/  SYNCS.PHASECHK.TRANS64.TRYWAIT P1, [UR4], R6 ;  /* 0x00000006ff0075a7 */ /* 0x000e640008020144 */
[----:B-1----:R-:W-:Y:S05]  /*2000*/  @!P1 BRA `(.L_x_27) ;  /* 0x0000010c00c49947 */ /* 0x002fea0003800000 */
.L_x_26:
[----:B------:R-:W-:Y:S04]  /*2010*/  STL.64 [R1+0x80], R230 ;  /* 0x000080e601007387 */ /* 0x000fe80000100a00 */
[----:B------:R-:W-:Y:S04]  /*2020*/  STL.64 [R1+0x78], R228 ;  /* 0x000078e401007387 */ /* 0x000fe80000100a00 */
[----:B------:R-:W-:Y:S04]  /*2030*/  STL.64 [R1+0x70], R226 ;  /* 0x000070e201007387 */ /* 0x000fe80000100a00 */
[----:B------:R-:W-:Y:S04]  /*2040*/  STL.64 [R1+0x68], R224 ;  /* 0x000068e001007387 */ /* 0x000fe80000100a00 */
[----:B------:R-:W-:Y:S04]  /*2050*/  STL.64 [R1+0x60], R222 ;  /* 0x000060de01007387 */ /* 0x000fe80000100a00 */
[----:B------:R2:W-:Y:S04]  /*2060*/  STL.64 [R1+0x58], R220 ;  /* 0x000058dc01007387 */ /* 0x0005e80000100a00 */
[----:B--2---:R-:W2:Y:S04]  /*2070*/  LDL.LU.64 R220, [R1] ;  /* 0x0000000001dc7983 */ /* 0x004ea80000300a00 */
[----:B------:R-:W2:Y:S04]  /*2080*/  LDL.LU.64 R222, [R1+0x8] ;  /* 0x0000080001de7983 */ /* 0x000ea80000300a00 */
[----:B------:R-:W2:Y:S04]  /*2090*/  LDL.LU.64 R224, [R1+0x10] ;  /* 0x0000100001e07983 */ /* 0x000ea80000300a00 */
[----:B------:R-:W2:Y:S04]  /*20a0*/  LDL.LU.64 R226, [R1+0x18] ;  /* 0x0000180001e27983 */ /* 0x000ea80000300a00 */
[----:B------:R-:W2:Y:S04]  /*20b0*/  LDL.LU.64 R228, [R1+0x20] ;  /* 0x0000200001e47983 */ /* 0x000ea80000300a00 */
[----:B------:R-:W2:Y:S04]  /*20c0*/  LDL.LU.64 R230, [R1+0x28] ;  /* 0x0000280001e67983 */ /* 0x000ea80000300a00 */
[----:B------:R-:W2:Y:S04]  /*20d0*/  LDL.LU.64 R232, [R1+0x30] ;  /* 0x0000300001e87983 */ /* 0x000ea80000300a00 */
[----:B------:R-:W2:Y:S01]  /*20e0*/  LDL.LU.64 R234, [R1+0x38] ;  /* 0x0000380001ea7983 */ /* 0x000ea20000300a00 */
[----:B------:R-:W-:-:S02]  /*20f0*/  ULEA UR4, UR34, UR32, 0x9 ;  /* 0x0000002022047291 */ /* 0x000fc4000f8e483f */
[----:B------:R-:W-:Y:S01]  /*2100*/  UIMAD UR6, UR34, 0x1c0, UR33 ;  /* 0x000001c0220678a4 */ /* 0x000fe2000f8e0221 */
[----:B------:R-:W-:Y:S01]  /*2110*/  UMOV UR5, 0xc0000010 ;  /* 0xc000001000057882 */ /* 0x000fe20000000000 */
[----:B------:R-:W-:Y:S02]  /*2120*/  UMOV UR7, 0xc0000010 ;  /* 0xc000001000077882 */ /* 0x000fe40000000000 */
        /* <DEDUP_REMOVED lines=16> */
[----:B--2---:R-:W-:-:S06]  /*2230*/  WARPGROUP.ARRIVE ;  /* 0x00000000000079c5 */ /* 0x004fcc0000000000 */
[----:B------:R-:W-:Y:S03]  /*2240*/  HGMMA.64x32x16.F32.BF16 R220, gdesc[UR4], R220, gsb0 ;  /* 0x0060000004dc79f0 */ /* 0x000fe600080018dc */
[----:B------:R-:W-:Y:S02]  /*2250*/  WARPGROUP.DEPBAR.LE gsb0, 0x0 ;  /* 0x00008000000079c5 */ /* 0x000fe40000010000 */
[----:B------:R-:W-:Y:S01]  /*2260*/  WARPGROUP.ARRIVE ;  /* 0x00000000000079c5 */ /* 0x000fe20000000000 */
[----:B------:R-:W-:Y:S01]  /*2270*/  UIADD3 UR26, UR6, 0x140, URZ ;  /* 0x00000140061a7890 */ /* 0x000fe2000fffe03f */
[----:B------:R-:W-:Y:S04]  /*2280*/  STL.64 [R1], R220 ;  /* 0x000000dc01007387 */ /* 0x000fe80000100a00 */
[----:B------:R-:W-:Y:S01]  /*2290*/  HGMMA.64x32x16.F32.BF16 R200, gdesc[UR8], R200, gsb0 ;  /* 0x0060000008c879f0 */ /* 0x000fe200080018c8 */
[----:B------:R-:W-:Y:S01]  /*22a0*/  UMOV UR24, UR4 ;  /* 0x0000000400187c82 */ /* 0x000fe20008000000 */
[----:B------:R-:W-:Y:S01]  /*22b0*/  UMOV UR25, UR5 ;  /* 0x0000000500197c82 */ /* 0x000fe20008000000 */
[----:B------:R-:W-:Y:S01]  /*22c0*/  UMOV UR27, 0xc0000010 ;  /* 0xc0000010001b7882 */ /* 0x000fe20000000000 */
[----:B------:R-:W-:Y:S01]  /*22d0*/  UIADD3 UR30, UR6, 0x180, URZ ;  /* 0x00000180061e7890 */ /* 0x000fe2000fffe03f */
[----:B------:R-:W-:Y:S01]  /*22e0*/  STL.64 [R1+0x8], R222 ;  /* 0x000008de01007387 */ /* 0x000fe20000100a00 */
[----:B------:R-:W-:Y:S01]  /*22f0*/  UMOV UR28, UR4 ;  /* 0x00000004001c7c82 */ /* 0x000fe20008000000 */
[----:B------:R-:W-:Y:S01]  /*2300*/  UMOV UR29, UR5 ;  /* 0x00000005001d7c82 */ /* 0x000fe20008000000 */
[----:B------:R-:W-:Y:S01]  /*2310*/  UMOV UR31, 0xc0000010 ;  /* 0xc0000010001f7882 */ /* 0x000fe20000000000 */
[----:B------:R-:W-:Y:S01]  /*2320*/  UIADD3 UR8, UR4, 0x100, URZ ;  /* 0x0000010004087890 */ /* 0x000fe2000fffe03f */
[----:B------:R-:W-:Y:S04]  /*2330*/  STL.64 [R1+0x10], R224 ;  /* 0x000010e001007387 */ /* 0x000fe80000100a00 */
[----:B------:R-:W-:Y:S04]  /*2340*/  STL.64 [R1+0x18], R226 ;  /* 0x000018e201007387 */ /* 0x000fe80000100a00 */
[----:B------:R-:W-:Y:S04]  /*2350*/  STL.64 [R1+0x20], R228 ;  /* 0x000020e401007387 */ /* 0x000fe80000100a00 */
[----:B------:R2:W-:Y:S04]  /*2360*/  STL.64 [R1+0x28], R230 ;  /* 0x000028e601007387 */ /* 0x0005e80000100a00 */
[----:B------:R3:W-:Y:S04]  /*2370*/  STL.64 [R1+0x30], R232 ;  /* 0x000030e801007387 */ /* 0x0007e80000100a00 */
[----:B------:R3:W-:Y:S04]  /*2380*/  STL.64 [R1+0x38], R234 ;  /* 0x000038ea01007387 */ /* 0x0007e80000100a00 */
[----:B--2---:R-:W2:Y:S04]  /*2390*/  LDL.LU.64 R230, [R1+0x80] ;  /* 0x0000800001e67983 */ /* 0x004ea80000300a00 */
[----:B------:R-:W2:Y:S04]  /*23a0*/  LDL.LU.64 R228, [R1+0x78] ;  /* 0x0000780001e47983 */ /* 0x000ea80000300a00 */
[----:B------:R-:W2:Y:S04]  /*23b0*/  LDL.LU.64 R226, [R1+0x70] ;  /* 0x0000700001e27983 */ /* 0x000ea80000300a00 */
[----:B------:R-:W2:Y:S04]  /*23c0*/  LDL.LU.64 R224, [R1+0x68] ;  /* 0x0000680001e07983 */ /* 0x000ea80000300a00 */
[----:B------:R-:W2:Y:S04]  /*23d0*/  LDL.LU.64 R222, [R1+0x60] ;  /* 0x0000600001de7983 */ /* 0x000ea80000300a00 */
[----:B------:R-:W2:Y:S01]  /*23e0*/  LDL.LU.64 R220, [R1+0x58] ;  /* 0x0000580001dc7983 */ /* 0x000ea20000300a00 */
[----:B------:R-:W-:-:S02]  /*23f0*/  WARPGROUP.DEPBAR.LE gsb0, 0x0 ;  /* 0x00008000000079c5 */ /* 0x000fc40000010000 */
[----:B------:R-:W-:-:S06]  /*2400*/  WARPGROUP.ARRIVE ;  /* 0x00000000000079c5 */ /* 0x000fcc0000000000 */
[----:B------:R-:W-:Y:S03]  /*2410*/  HGMMA.64x32x16.F32.BF16 R168, gdesc[UR12], R168, gsb0 ;  /* 0x006000000ca879f0 */ /* 0x000fe600080018a8 */
[----:B------:R-:W-:Y:S02]  /*2420*/  WARPGROUP.DEPBAR.LE gsb0, 0x0 ;  /* 0x00008000000079c5 */ /* 0x000fe40000010000 */
        /* <DEDUP_REMOVED lines=10> */
[----:B------:R-:W-:Y:S01]  /*24d0*/  HGMMA.64x32x16.F32.BF16 R40, gdesc[UR28], R40, gsb0 ;  /* 0x006000001c2879f0 */ /* 0x000fe20008001828 */
        /* <DEDUP_REMOVED lines=33> */
[----:B--2---:R-:W-:-:S06]  /*26f0*/  WARPGROUP.ARRIVE ;  /* 0x00000000000079c5 */ /* 0x004fcc0000000000 */
[----:B------:R-:W-:Y:S03]  /*2700*/  HGMMA.64x32x16.F32.BF16 R216, gdesc[UR4], R216, gsb0 ;  /* 0x0060000004d879f0 */ /* 0x000fe600080018d8 */
[----:B------:R-:W-:Y:S02]  /*2710*/  WARPGROUP.DEPBAR.LE gsb0, 0x0 ;  /* 0x00008000000079c5 */ /* 0x000fe40000010000 */
[----:B---3--:R-:W-:Y:S05]  /*2720*/  @!P0 BRA `(.L_x_28) ;  /* 0x0000000000048947 */ /* 0x008fea0003800000 */
[----:B------:R-:W-:Y:S01]  /*2730*/  BPT.TRAP 0x1 ;  /* 0x000000040000795c */ /* 0x000fe20000300000 */
.L_x_28:
[----:B------:R-:W-:Y:S01]  /*2740*/  ISETP.NE.AND P1, PT, R22, RZ, PT ;  /* 0x000000ff1600720c */ /* 0x000fe20003f25270 */
[----:B------:R-:W-:-:S12]  /*2750*/  UISETP.GT.U32.AND UP0, UPT, UR38, 0x1, UPT ;  /* 0x000000012600788c */ /* 0x000fd8000bf04070 */
[----:B01----:R-:W-:-:S05]  /*2760*/  @P1 LEA R6, R4, UR42, 0x3 ;  /* 0x0000002a04061c11 */ /* 0x003fca000f8e18ff */
[----:B------:R-:W-:-:S05]  /*2770*/  @P1 VIADD R6, R6, 0x78 ;  /* 0x0000007806061836 */ /* 0x000fca0000000000 */
[----:B------:R-:W-:-:S04]  /*2780*/  @P1 PRMT R6, R23, 0x654, R6 ;  /* 0x0000065417061816 */ /* 0x000fc80000000006 */
[----:B------:R0:W-:Y:S01]  /*2790*/  @P1 SYNCS.ARRIVE.TRANS64.RED.A1T0 RZ, [R6+URZ], RZ ;  /* 0x000000ff06ff19a7 */ /* 0x0001e2000810043f */
[----:B------:R-:W-:-:S13]  /*27a0*/  PLOP3.LUT P1, PT, PT, PT, UP0, 0x80, 0x0 ;  /* 0x000000000000781c */ /* 0x000fda0003f2f008 */
[----:B0-----:R-:W-:Y:S05]  /*27b0*/  @P1 BRA `(.L_x_29) ;  /* 0x0000000000041947 */ /* 0x001fea0003800000 */
[----:B------:R-:W-:Y:S01]  /*27c0*/  BPT.TRAP 0x1 ;  /* 0x000000040000795c */ /* 0x000fe20000300000 */
.L_x_29:
[----:B------:R-:W-:Y:S01]  /*27d0*/  UIADD3 UR34, UR34, 0x1, URZ ;  /* 0x0000000122227890 */ /* 0x000fe2000fffe03f */
[C---:B------:R-:W-:Y:S01]  /*27e0*/  ISETP.GT.AND P2, PT, R3.reuse, 0x1, PT ;  /* 0x000000010300780c */ /* 0x040fe20003f44270 */
[----:B------:R-:W-:Y:S02]  /*27f0*/  VIADD R4, R4, 0x1 ;  /* 0x0000000104047836 */ /* 0x000fe40000000000 */
[----:B------:R-:W-:Y:S01]  /*2800*/  UISETP.NE.AND UP0, UPT, UR34, 0xf, UPT ;  /* 0x0000000f2200788c */ /* 0x000fe2000bf05270 */
[----:B------:R-:W-:Y:S02]  /*2810*/  VIADD R3, R3, 0xffffffff ;  /* 0xffffffff03037836 */ /* 0x000fe40000000000 */
[C---:B------:R-:W-:Y:S01]  /*2820*/  ISETP.NE.AND P1, PT, R4.reuse, 0xf, PT ;  /* 0x0000000f0400780c */ /* 0x040fe20003f25270 */
[----:B------:R-:W-:Y:S02]  /*2830*/  USEL UR4, URZ, 0x1, UP0 ;  /* 0x000000013f047887 */ /* 0x000fe40008000000 */
[----:B------:R-:W-:Y:S01]  /*2840*/  USEL UR34, UR34, URZ, UP0 ;  /* 0x0000003f22227287 */ /* 0x000fe20008000000 */
[----:B------:R-:W-:-:S03]  /*2850*/  SEL R4, R4, RZ, P1 ;  /* 0x000000ff04047207 */ /* 0x000fc60000800000 */
[----:B------:R-:W-:Y:S01]  /*2860*/  LOP3.LUT R5, R5, UR4, RZ, 0x3c, !PT ;  /* 0x0000000405057c12 */ /* 0x000fe2000f8e3cff */
[----:B------:R-:W-:Y:S07]  /*2870*/  @P2 BRA `(.L_x_30) ;  /* 0xfffffff400bc2947 */ /* 0x000fee000383ffff */
.L_x_23:
[----:B------:R-:W0:Y:S02]  /*2880*/  LDC R3, c[0x0][0x28c] ;  /* 0x0000a300ff037b82 */ /* 0x000e240000000800 */
[----:B0-----:R-:W-:-:S13]  /*2890*/  ISETP.GE.AND P1, PT, R3, 0x1, PT ;  /* 0x000000010300780c */ /* 0x001fda0003f26270 */
[----:B------:R-:W-:Y:S05]  /*28a0*/  @!P1 BRA `(.L_x_31) ;  /* 0x00000000003c9947 */ /* 0x000fea0003800000 */
[----:B------:R-:W-:Y:S05]  /*28b0*/  @!P0 BRA `(.L_x_32) ;  /* 0x0000000000048947 */ /* 0x000fea0003800000 */
[----:B------:R-:W-:Y:S01]  /*28c0*/  BPT.TRAP 0x1 ;  /* 0x000000040000795c */ /* 0x000fe20000300000 */
.L_x_32:
[----:B------:R-:W-:Y:S01]  /*28d0*/  ISETP.NE.AND P0, PT, R22, RZ, PT ;  /* 0x000000ff1600720c */ /* 0x000fe20003f05270 */
[----:B------:R-:W-:-:S12]  /*28e0*/  UISETP.GT.U32.AND UP0, UPT, UR38, 0x1, UPT ;  /* 0x000000012600788c */ /* 0x000fd8000bf04070 */
[----:B------:R-:W-:-:S04]  /*28f0*/  @P0 VIADD R0, R0, UR37 ;  /* 0x0000002500000c36 */ /* 0x000fc80008000000 */
[----:B---3--:R-:W-:-:S05]  /*2900*/  @P0 IMAD.WIDE.U32 R4, R0, -0x77777777, RZ ;  /* 0x8888888900040825 */ /* 0x008fca00078e00ff */
[----:B------:R-:W-:-:S05]  /*2910*/  @P0 SHF.R.U32.HI R5, RZ, 0x3, R5 ;  /* 0x00000003ff050819 */ /* 0x000fca0000011605 */
[----:B------:R-:W-:-:S05]  /*2920*/  @P0 IMAD R0, R5, -0xf, R0 ;  /* 0xfffffff105000824 */ /* 0x000fca00078e0200 */
[----:B------:R-:W-:-:S05]  /*2930*/  @P0 LEA R0, R0, UR42, 0x3 ;  /* 0x0000002a00000c11 */ /* 0x000fca000f8e18ff */
[----:B------:R-:W-:-:S05]  /*2940*/  @P0 VIADD R0, R0, 0x78 ;  /* 0x0000007800000836 */ /* 0x000fca0000000000 */
[----:B------:R-:W-:-:S04]  /*2950*/  @P0 PRMT R0, R23, 0x654, R0 ;  /* 0x0000065417000816 */ /* 0x000fc80000000000 */
[----:B------:R0:W-:Y:S01]  /*2960*/  @P0 SYNCS.ARRIVE.TRANS64.RED.A1T0 RZ, [R0+URZ], RZ ;  /* 0x000000ff00ff09a7 */ /* 0x0001e2000810043f */
[----:B------:R-:W-:-:S13]  /*2970*/  PLOP3.LUT P0, PT, PT, PT, UP0, 0x80, 0x0 ;  /* 0x000000000000781c */ /* 0x000fda0003f0f008 */
[----:B0-----:R-:W-:Y:S05]  /*2980*/  @P0 BRA `(.L_x_31) ;  /* 0x0000000000040947 */ /* 0x001fea0003800000 */
[----:B------:R-:W-:Y:S01]  /*2990*/  BPT.TRAP 0x1 ;  /* 0x000000040000795c */ /* 0x000fe20000300000 */
.L_x_31:
[----:B---3--:R-:W0:Y:S01]  /*29a0*/  S2R R4, SR_TID.X ;  /* 0x0000000000047919 */ /* 0x008e220000002100 */
[----:B------:R-:W-:Y:S02]  /*29b0*/  UIMAD UR43, UR43, 0xe0, URZ ;  /* 0x000000e02b2b78a4 */ /* 0x000fe4000f8e023f */
[----:B------:R-:W-:Y:S01]  /*29c0*/  USHF.R.S32.HI UR10, URZ, 0x1f, UR40 ;  /* 0x0000001f3f0a7899 */ /* 0x000fe20008011428 */
[----:B------:R-:W-:Y:S01]  /*29d0*/  ULDC.64 UR8, c[0x0][0x5d0] ;  /* 0x0001740000087ab9 */ /* 0x000fe20000000a00 */
[----:B------:R-:W-:Y:S02]  /*29e0*/  UIMAD.WIDE UR6, UR44, 0x100, URZ ;  /* 0x000001002c0678a5 */ /* 0x000fe4000f8e023f */
[----:B------:R-:W-:Y:S01]  /*29f0*/  IMAD.U32 R19, RZ, RZ, UR43 ;  /* 0x0000002bff137e24 */ /* 0x000fe2000f8e00ff */
[----:B------:R-:W-:Y:S02]  /*2a00*/  UIMAD UR4, UR10, UR8, URZ ;  /* 0x000000080a0472a4 */ /* 0x000fe4000f8e023f */
[----:B------:R-:W-:Y:S01]  /*2a10*/  IMAD.U32 R9, RZ, RZ, UR8 ;  /* 0x00000008ff097e24 */ /* 0x000fe2000f8e00ff */
[----:B------:R-:W-:-:S02]  /*2a20*/  USHF.L.U32 UR44, UR44, 0x8, URZ ;  /* 0x000000082c2c7899 */ /* 0x000fc4000800063f */
[----:B------:R-:W-:Y:S01]  /*2a30*/  UIMAD UR4, UR40, UR9, UR4 ;  /* 0x00000009280472a4 */ /* 0x000fe2000f8e0204 */
[----:B------:R-:W-:Y:S01]  /*2a40*/  ULDC UR8, c[0x0][0x284] ;  /* 0x0000a10000087ab9 */ /* 0x000fe20000000800 */
[----:B------:R-:W-:Y:S02]  /*2a50*/  UIADD3 UR37, UR41, UR37, URZ ;  /* 0x0000002529257290 */ /* 0x000fe4000fffe03f */
[----:B------:R-:W-:Y:S02]  /*2a60*/  UISETP.GE.U32.AND UP2, UPT, UR41, 0xf, UPT ;  /* 0x0000000f2900788c */ /* 0x000fe4000bf46070 */
[----:B------:R-:W-:-:S04]  /*2a70*/  UISETP.GT.U32.AND UP1, UPT, UR37, 0xe, UPT ;  /* 0x0000000e2500788c */ /* 0x000fc8000bf24070 */
[----:B------:R-:W-:Y:S01]  /*2a80*/  UISETP.LT.U32.AND UP1, UPT, UR41, 0xf, UP1 ;  /* 0x0000000f2900788c */ /* 0x000fe20008f21070 */
[C---:B0-----:R-:W-:Y:S01]  /*2a90*/  IMAD.SHL.U32 R18, R4.reuse, 0x2, RZ ;  /* 0x0000000204127824 */ /* 0x041fe200078e00ff */
[--C-:B------:R-:W-:Y:S02]  /*2aa0*/  SHF.R.U32.HI R3, RZ, 0x7, R4.reuse ;  /* 0x00000007ff037819 */ /* 0x100fe40000011604 */
[----:B------:R-:W-:Y:S02]  /*2ab0*/  SHF.R.U32.HI R7, RZ, 0x2, R4 ;  /* 0x00000002ff077819 */ /* 0x000fe40000011604 */
[----:B------:R-:W-:Y:S02]  /*2ac0*/  LOP3.LUT R18, R19, 0x6, R18, 0xf8, !PT ;  /* 0x0000000613127812 */ /* 0x000fe400078ef812 */
[----:B------:R-:W-:Y:S02]  /*2ad0*/  LOP3.LUT R3, R3, 0x1, RZ, 0xc0, !PT ;  /* 0x0000000103037812 */ /* 0x000fe400078ec0ff */
[----:B------:R-:W-:-:S02]  /*2ae0*/  LOP3.LUT R236, R4, 0x60, RZ, 0xc0, !PT ;  /* 0x0000006004ec7812 */ /* 0x000fc400078ec0ff */
[----:B------:R-:W-:Y:S01]  /*2af0*/  SHF.R.S32.HI R19, RZ, 0x1f, R18 ;  /* 0x0000001fff137819 */ /* 0x000fe20000011412 */
[----:B------:R-:W-:Y:S01]  /*2b00*/  IMAD.SHL.U32 R0, R3, 0x40, RZ ;  /* 0x0000004003007824 */ /* 0x000fe200078e00ff */
[----:B------:R-:W-:Y:S02]  /*2b10*/  LOP3.LUT R7, R7, 0x7, RZ, 0xc0, !PT ;  /* 0x0000000707077812 */ /* 0x000fe400078ec0ff */
[----:B------:R-:W-:Y:S01]  /*2b20*/  SHF.R.U32.HI R236, RZ, 0x1, R236 ;  /* 0x00000001ffec7819 */ /* 0x000fe200000116ec */
[----:B------:R-:W-:Y:S01]  /*2b30*/  IMAD.WIDE.U32 R8, R9, UR40, R18 ;  /* 0x0000002809087c25 */ /* 0x000fe2000f8e0012 */
[--C-:B------:R-:W-:Y:S02]  /*2b40*/  LOP3.LUT R5, R0, 0x40, R7.reuse, 0xe2, !PT ;  /* 0x0000004000057812 */ /* 0x100fe400078ee207 */
[----:B------:R-:W-:Y:S01]  /*2b50*/  IADD3 R0, RZ, -R236, -R7 ;  /* 0x800000ecff007210 */ /* 0x000fe20007ffe807 */
[----:B------:R-:W-:Y:S01]  /*2b60*/  VIADD R9, R9, UR4 ;  /* 0x0000000409097c36 */ /* 0x000fe20008000000 */
[----:B------:R-:W-:Y:S01]  /*2b70*/  ULDC UR4, c[0x0][0x288] ;  /* 0x0000a20000047ab9 */ /* 0x000fe20000000800 */
[----:B------:R-:W-:Y:S01]  /*2b80*/  LOP3.LUT R236, R5, UR6, R236, 0xfe, !PT ;  /* 0x0000000605ec7c12 */ /* 0x000fe2000f8efeec */
[----:B------:R-:W-:Y:S01]  /*2b90*/  UISETP.GE.AND UP0, UPT, UR43, UR4, UPT ;  /* 0x000000042b00728c */ /* 0x000fe2000bf06270 */
[----:B------:R-:W-:-:S02]  /*2ba0*/  IMAD R3, R3, -0x40, R0 ;  /* 0xffffffc003037824 */ /* 0x000fc400078e0200 */
[----:B------:R-:W-:Y:S01]  /*2bb0*/  IMAD.U32 R0, RZ, RZ, UR8 ;  /* 0x00000008ff007e24 */ /* 0x000fe2000f8e00ff */
[----:B------:R-:W-:Y:S01]  /*2bc0*/  UISETP.GE.OR UP0, UPT, UR44, UR8, UP0 ;  /* 0x000000082c00728c */ /* 0x000fe20008706670 */
[----:B------:R-:W-:Y:S01]  /*2bd0*/  IMAD.MOV.U32 R5, RZ, RZ, -0x2 ;  /* 0xfffffffeff057424 */ /* 0x000fe200078e00ff */
[----:B------:R-:W-:Y:S02]  /*2be0*/  USEL UR8, URZ, 0x1, !UP1 ;  /* 0x000000013f087887 */ /* 0x000fe4000c800000 */
[----:B------:R-:W-:Y:S01]  /*2bf0*/  IADD3 R3, R0, -UR44, R3 ;  /* 0x8000002c00037c10 */ /* 0x000fe2000fffe003 */
[----:B------:R-:W-:Y:S01]  /*2c00*/  UMOV UR44, 0xffffffff ;  /* 0xffffffff002c7882 */ /* 0x000fe20000000000 */
[----:B------:R-:W-:Y:S01]  /*2c10*/  LOP3.LUT R0, R4, 0x3, RZ, 0xc0, !PT ;  /* 0x0000000304007812 */ /* 0x000fe200078ec0ff */
[----:B------:R-:W-:Y:S01]  /*2c20*/  ULOP3.LUT UR36, UR36, UR8, URZ, 0x3c, !UPT ;  /* 0x0000000824247292 */ /* 0x000fe2000f8e3c3f */
[----:B------:R-:W-:-:S03]  /*2c30*/  PLOP3.LUT P0, PT, PT, PT, UP0, 0x80, 0x0 ;  /* 0x000000000000781c */ /* 0x000fc60003f0f008 */
[----:B------:R-:W-:Y:S01]  /*2c40*/  IMAD R0, R0, R5, UR4 ;  /* 0x0000000400007e24 */ /* 0x000fe2000f8e0205 */
[----:B------:R-:W-:-:S03]  /*2c50*/  UIMAD.WIDE.U32 UR4, UR37, -0x77777777, URZ ;  /* 0x88888889250478a5 */ /* 0x000fc6000f8e003f */
[----:B------:R-:W-:Y:S01]  /*2c60*/  VIADD R0, R0, -UR43 ;  /* 0x8000002b00007c36 */ /* 0x000fe20008000000 */
[----:B------:R-:W-:-:S04]  /*2c70*/  USHF.R.U32.HI UR4, URZ, 0x3, UR5 ;  /* 0x000000033f047899 */ /* 0x000fc80008011605 */
[----:B------:R-:W-:Y:S02]  /*2c80*/  UIMAD UR37, UR4, -0xf, UR37 ;  /* 0xfffffff1042578a4 */ /* 0x000fe4000f8e0225 */
[----:B------:R-:W-:Y:S01]  /*2c90*/  @UP2 ULOP3.LUT UR36, UR36, 0x1, UR4, 0x78, !UPT ;  /* 0x0000000124242892 */ /* 0x000fe2000f8e7804 */
[----:B------:R-:W-:Y:S11]  /*2ca0*/  @P0 BRA `(.L_x_33) ;  /* 0x000000dc00500947 */ /* 0x000ff60003800000 */
[----:B-----5:R-:W-:Y:S01]  /*2cb0*/  FSETP.NEU.AND P1, PT, R16, RZ, PT ;  /* 0x000000ff1000720b */ /* 0x020fe20003f2d000 */
[----:B------:R-:W-:Y:S01]  /*2cc0*/  ULDC.64 UR8, c[0x0][0x5c8] ;  /* 0x0001720000087ab9 */ /* 0x000fe20000000a00 */
[----:B------:R-:W-:Y:S01]  /*2cd0*/  ISETP.GT.AND P0, PT, R0, RZ, PT ;  /* 0x000000ff0000720c */ /* 0x000fe20003f04270 */
[----:B------:R-:W-:Y:S01]  /*2ce0*/  UIMAD UR4, UR7, UR8, URZ ;  /* 0x00000008070472a4 */ /* 0x000fe2000f8e023f */
[----:B------:R-:W-:Y:S01]  /*2cf0*/  IMAD.U32 R11, RZ, RZ, UR9 ;  /* 0x00000009ff0b7e24 */ /* 0x000fe2000f8e00ff */
[----:B------:R-:W-:Y:S01]  /*2d00*/  BSSY B0, `(.L_x_33) ;  /* 0x0000dce000007945 */ /* 0x000fe20003800000 */
[----:B------:R-:W-:Y:S01]  /*2d10*/  IMAD.WIDE.U32 R8, R236, UR8, R8 ;  /* 0x00000008ec087c25 */ /* 0x000fe2000f8e0008 */
[----:B------:R-:W-:-:S03]  /*2d20*/  ISETP.GT.AND P2, PT, R3, RZ, P0 ;  /* 0x000000ff0300720c */ /* 0x000fc60000744270 */
[----:B------:R-:W-:-:S04]  /*2d30*/  IMAD R11, R236, R11, UR4 ;  /* 0x00000004ec0b7e24 */ /* 0x000fc8000f8e020b */
[----:B------:R-:W-:Y:S01]  /*2d40*/  IMAD.IADD R11, R9, 0x1, R11 ;  /* 0x00000001090b7824 */ /* 0x000fe200078e020b */
[----:B------:R-:W-:Y:S06]  /*2d50*/  @!P1 BRA `(.L_x_34) ;  /* 0x0000009800e89947 */ /* 0x000fec0003800000 */
[----:B------:R-:W0:Y:S01]  /*2d60*/  LDC.64 R232, c[0x0][0x5b8] ;  /* 0x00016e00ffe87b82 */ /* 0x000e220000000a00 */
[----:B------:R-:W-:-:S07]  /*2d70*/  ULDC.64 UR4, c[0x0][0x5c0] ;  /* 0x0001700000047ab9 */ /* 0x000fce0000000a00 */
[----:B------:R-:W1:Y:S08]  /*2d80*/  LDC.64 R14, c[0x0][0x5b0] ;  /* 0x00016c00ff0e7b82 */ /* 0x000e700000000a00 */
[----:B------:R-:W2:Y:S01]  /*2d90*/  LDC.64 R12, c[0x0][0x5a8] ;  /* 0x00016a00ff0c7b82 */ /* 0x000ea20000000a00 */
[C---:B0-----:R-:W-:Y:S02]  /*2da0*/  IMAD R4, R232.reuse, UR10, RZ ;  /* 0x0000000ae8047c24 */ /* 0x041fe4000f8e02ff */
[----:B------:R-:W-:-:S04]  /*2db0*/  IMAD.WIDE.U32 R234, R232, UR40, R18 ;  /* 0x00000028e8ea7c25 */ /* 0x000fc8000f8e0012 */
[----:B------:R-:W-:Y:S02]  /*2dc0*/  IMAD R233, R233, UR40, R4 ;  /* 0x00000028e9e97c24 */ /* 0x000fe4000f8e0204 */
[----:B-1----:R-:W-:Y:S02]  /*2dd0*/  IMAD R10, R14, UR7, RZ ;  /* 0x000000070e0a7c24 */ /* 0x002fe4000f8e02ff */
[----:B------:R-:W-:Y:S01]  /*2de0*/  IMAD.IADD R21, R235, 0x1, R233 ;  /* 0x00000001eb157824 */ /* 0x000fe200078e02e9 */
[----:B------:R0:W-:Y:S01]  /*2df0*/  STL [R1+0x48], R233 ;  /* 0x000048e901007387 */ /* 0x0001e20000100800 */
[----:B------:R-:W-:Y:S02]  /*2e00*/  IMAD.MOV.U32 R20, RZ, RZ, R234 ;  /* 0x000000ffff147224 */ /* 0x000fe400078e00ea */
[C---:B------:R-:W-:Y:S02]  /*2e10*/  IMAD R10, R236.reuse, R15, R10 ;  /* 0x0000000fec0a7224 */ /* 0x040fe400078e020a */
[----:B------:R-:W-:-:S04]  /*2e20*/  IMAD.WIDE.U32 R4, R236, R14, R20 ;  /* 0x0000000eec047225 */ /* 0x000fc800078e0014 */
[----:B------:R-:W-:Y:S01]  /*2e30*/  IMAD.IADD R5, R5, 0x1, R10 ;  /* 0x0000000105057824 */ /* 0x000fe200078e020a */
[----:B--2---:R-:W-:-:S04]  /*2e40*/  LEA R6, P1, R4, R12, 0x1 ;  /* 0x0000000c04067211 */ /* 0x004fc800078208ff */
[----:B------:R-:W-:Y:S01]  /*2e50*/  LEA.HI.X R7, R4, R13, R5, 0x1, P1 ;  /* 0x0000000d04077211 */ /* 0x000fe200008f0c05 */
[----:B------:R-:W-:-:S04]  /*2e60*/  IMAD.MOV.U32 R5, RZ, RZ, R233 ;  /* 0x000000ffff057224 */ /* 0x000fc800078e00e9 */
[----:B0-----:R0:W2:Y:S04]  /*2e70*/  @P2 LDG.E.LTC128B.U16 R233, desc[UR46][R6.64] ;  /* 0x0000002e06e92981 */ /* 0x0010a8000c1e1520 */
[----:B------:R-:W3:Y:S01]  /*2e80*/  LDL.LU R7, [R1] ;  /* 0x0000000001077983 */ /* 0x000ee20000300800 */
[----:B0-----:R-:W-:Y:S01]  /*2e90*/  LEA R6, P1, R8, UR4, 0x1 ;  /* 0x0000000408067c11 */ /* 0x001fe2000f8208ff */
[----:B------:R-:W-:Y:S01]  /*2ea0*/  BSSY B1, `(.L_x_35) ;  /* 0x0000014000017945 */ /* 0x000fe20003800000 */
[----:B------:R-:W-:Y:S02]  /*2eb0*/  ISETP.GT.AND P3, PT, R0, 0x1, PT ;  /* 0x000000010000780c */ /* 0x000fe40003f64270 */
[----:B----4-:R-:W-:-:S11]  /*2ec0*/  LOP3.LUT R17, R17, 0xfffffffb, RZ, 0xc0, !PT ;  /* 0xfffffffb11117812 */ /* 0x010fd600078ec0ff */
[----:B------:R-:W-:Y:S01]  /*2ed0*/  @P3 LOP3.LUT R17, R17, 0x4, RZ, 0xfc, !PT ;  /* 0x0000000411113812 */ /* 0x000fe200078efcff */
[----:B--2---:R-:W-:-:S04]  /*2ee0*/  IMAD.U32 R4, R233, 0x10000, RZ ;  /* 0x00010000e9047824 */ /* 0x004fc800078e00ff */
[----:B------:R-:W-:-:S04]  /*2ef0*/  FMUL R4, R4, R16 ;  /* 0x0000001004047220 */ /* 0x000fc80000400000 */
[----:B---3--:R-:W-:Y:S01]  /*2f00*/  FFMA R4, R7, R2, R4 ;  /* 0x0000000207047223 */ /* 0x008fe20000000004 */
[----:B------:R-:W-:Y:S01]  /*2f10*/  LEA.HI.X R7, R8, UR5, R11, 0x1, P1 ;  /* 0x0000000508077c11 */ /* 0x000fe200088f0c0b */
[----:B------:R-:W-:-:S03]  /*2f20*/  IMAD.MOV.U32 R11, RZ, RZ, R5 ;  /* 0x000000ffff0b7224 */ /* 0x000fc600078e0005 */
[----:B------:R-:W-:-:S05]  /*2f30*/  F2FP.BF16.F32.PACK_AB R4, RZ, R4 ;  /* 0x00000004ff04723e */ /* 0x000fca00000010ff */
[----:B------:R0:W-:Y:S02]  /*2f40*/  @P2 STG.E.U16 desc[UR46][R6.64], R4 ;  /* 0x0000000406002986 */ /* 0x0001e4000c10152e */
[----:B0-----:R-:W-:-:S04]  /*2f50*/  IMAD.WIDE.U32 R4, R236, R14, R18 ;  /* 0x0000000eec047225 */ /* 0x001fc800078e0012 */
[----:B------:R-:W-:Y:S02]  /*2f60*/  IMAD.IADD R5, R10, 0x1, R5 ;  /* 0x000000010a057824 */ /* 0x000fe400078e0205 */
[----:B------:R-:W-:-:S04]  /*2f70*/  IMAD.WIDE.U32 R8, R232, UR40, R4 ;  /* 0x00000028e8087c25 */ /* 0x000fc8000f8e0004 */
[----:B------:R-:W-:Y:S01]  /*2f80*/  IMAD.IADD R5, R11, 0x1, R9 ;  /* 0x000000010b057824 */ /* 0x000fe200078e0209 */
[----:B------:R-:W-:-:S04]  /*2f90*/  LEA R4, P1, R8, R12, 0x1 ;  /* 0x0000000c08047211 */ /* 0x000fc800078208ff */
[----:B------:R-:W-:Y:S02]  /*2fa0*/  LEA.HI.X R5, R8, R13, R5, 0x1, P1 ;  /* 0x0000000d08057211 */ /* 0x000fe400008f0c05 */
[----:B------:R-:W-:-:S13]  /*2fb0*/  ISETP.GT.AND P1, PT, R3, RZ, P3 ;  /* 0x000000ff0300720c */ /* 0x000fda0001f24270 */
[----:B------:R-:W-:Y:S05]  /*2fc0*/  @!P1 BRA `(.L_x_36) ;  /* 0x0000000000049947 */ /* 0x000fea0003800000 */
[----:B------:R0:W5:Y:S02]  /*2fd0*/  LDG.E.LTC128B.U16 R233, desc[UR46][R4.64+0x2] ;  /* 0x0000022e04e97981 */ /* 0x000164000c1e1520 */
.L_x_36:
[----:B------:R-:W-:Y:S05]  /*2fe0*/  BSYNC B1 ;  /* 0x0000000000017941 */ /* 0x000fea0003800000 */
.L_x_35:
[----:B------:R-:W2:Y:S01]  /*2ff0*/  LDL.LU R9, [R1+0x4] ;  /* 0x0000040001097983 */ /* 0x000ea20000300800 */
[----:B-----5:R-:W-:-:S03]  /*3000*/  IMAD.U32 R8, R233, 0x10000, RZ ;  /* 0x00010000e9087824 */ /* 0x020fc600078e00ff */
[----:B------:R1:W-:Y:S01]  /*3010*/  STL [R1+0x54], R0 ;  /* 0x0000540001007387 */ /* 0x0003e20000100800 */
[----:B------:R-:W-:-:S03]  /*3020*/  FMUL R8, R8, R16 ;  /* 0x0000001008087220 */ /* 0x000fc60000400000 */
[----:B-1----:R-:W3:Y:S01]  /*3030*/  LDL.LU R0, [R1+0x8] ;  /* 0x0000080001007983 */ /* 0x002ee20000300800 */
[----:B--2---:R-:W-:Y:S01]  /*3040*/  FFMA R8, R9, R2, R8 ;  /* 0x0000000209087223 */ /* 0x004fe20000000008 */
[----:B------:R-:W-:-:S04]  /*3050*/  SHF.L.U64.HI R9, R14, 0x3, R15 ;  /* 0x000000030e097819 */ /* 0x000fc8000001020f */
[----:B------:R-:W-:-:S05]  /*3060*/  F2FP.BF16.F32.PACK_AB R8, RZ, R8 ;  /* 0x00000008ff08723e */ /* 0x000fca00000010ff */
[----:B------:R1:W-:Y:S01]  /*3070*/  @P1 STG.E.U16 desc[UR46][R6.64+0x2], R8 ;  /* 0x0000020806001986 */ /* 0x0003e2000c10152e */
[----:B------:R-:W-:Y:S01]  /*3080*/  ISETP.GT.AND P1, PT, R3, 0x8, P0 ;  /* 0x000000080300780c */ /* 0x000fe20000724270 */
[----:B-1----:R-:W-:-:S05]  /*3090*/  IMAD.SHL.U32 R8, R14, 0x8, RZ ;  /* 0x000000080e087824 */ /* 0x002fca00078e00ff */
[----:B------:R1:W-:Y:S02]  /*30a0*/  STL.64 [R1], R8 ;  /* 0x0000000801007387 */ /* 0x0003e40000100a00 */
[----:B-1----:R-:W-:-:S04]  /*30b0*/  IMAD.WIDE.U32 R8, R236, R14, R8 ;  /* 0x0000000eec087225 */ /* 0x002fc800078e0008 */
[----:B------:R-:W-:Y:S01]  /*30c0*/  IMAD.IADD R237, R10, 0x1, R9 ;  /* 0x000000010aed7824 */ /* 0x000fe200078e0209 */
[----:B------:R-:W-:-:S05]  /*30d0*/  IADD3 R9, P2, R234, R8, RZ ;  /* 0x00000008ea097210 */ /* 0x000fca0007f5e0ff */
[----:B------:R-:W-:Y:S01]  /*30e0*/  IMAD.X R11, R237, 0x1, R21, P2 ;  /* 0x00000001ed0b7824 */ /* 0x000fe200010e0615 */
[----:B------:R-:W-:-:S04]  /*30f0*/  LEA R10, P2, R9, R12, 0x1 ;  /* 0x0000000c090a7211 */ /* 0x000fc800078408ff */
[----:B------:R-:W-:Y:S02]  /*3100*/  LEA.HI.X R11, R9, R13, R11, 0x1, P2 ;  /* 0x0000000d090b7211 */ /* 0x000fe400010f0c0b */
[----:B------:R-:W2:Y:S04]  /*3110*/  LDL R9, [R1+0x48] ;  /* 0x0000480001097983 */ /* 0x000ea80000100800 */
[----:B------:R1:W4:Y:S02]  /*3120*/  @P1 LDG.E.LTC128B.U16 R233, desc[UR46][R10.64] ;  /* 0x0000002e0ae91981 */ /* 0x000324000c1e1520 */
[----:B-1----:R-:W-:-:S05]  /*3130*/  IADD3 R10, P2, R18, R8, RZ ;  /* 0x00000008120a7210 */ /* 0x002fca0007f5e0ff */
[----:B------:R-:W-:Y:S02]  /*3140*/  IMAD.X R11, R19, 0x1, R237, P2 ;  /* 0x00000001130b7824 */ /* 0x000fe400010e06ed */
[----:B------:R-:W-:-:S03]  /*3150*/  IMAD.WIDE.U32 R10, R232, UR40, R10 ;  /* 0x00000028e80a7c25 */ /* 0x000fc6000f8e000a */
[----:B------:R-:W-:Y:S01]  /*3160*/  LEA R8, P2, R10, R12, 0x1 ;  /* 0x0000000c0a087211 */ /* 0x000fe200078408ff */
[----:B------:R-:W-:Y:S02]  /*3170*/  IMAD.U32 R237, RZ, RZ, UR9 ;  /* 0x00000009ffed7e24 */ /* 0x000fe4000f8e00ff */
[----:B--2---:R-:W-:-:S05]  /*3180*/  IMAD.IADD R9, R9, 0x1, R11 ;  /* 0x0000000109097824 */ /* 0x004fca00078e020b */
[----:B------:R-:W-:Y:S01]  /*3190*/  LEA.HI.X R9, R10, R13, R9, 0x1, P2 ;  /* 0x0000000d0a097211 */ /* 0x000fe200010f0c09 */
[----:B----4-:R-:W-:-:S04]  /*31a0*/  IMAD.U32 R10, R233, 0x10000, RZ ;  /* 0x00010000e90a7824 */ /* 0x010fc800078e00ff */
[----:B------:R-:W-:-:S04]  /*31b0*/  FMUL R10, R10, R16 ;  /* 0x000000100a0a7220 */ /* 0x000fc80000400000 */
[----:B---3--:R-:W-:Y:S01]  /*31c0*/  FFMA R11, R0, R2, R10 ;  /* 0x00000002000b7223 */ /* 0x008fe2000000000a */
[----:B------:R-:W-:-:S04]  /*31d0*/  IMAD.U32 R0, RZ, RZ, UR8 ;  /* 0x00000008ff007e24 */ /* 0x000fc8000f8e00ff */
[----:B------:R-:W-:Y:S02]  /*31e0*/  F2FP.BF16.F32.PACK_AB R11, RZ, R11 ;  /* 0x0000000bff0b723e */ /* 0x000fe400000010ff */
[--C-:B------:R-:W-:Y:S02]  /*31f0*/  SHF.L.U64.HI R0, R0, 0x4, R237.reuse ;  /* 0x0000000400007819 */ /* 0x100fe400000102ed */
[----:B------:R-:W-:-:S03]  /*3200*/  PRMT R237, R11, 0x7610, R237 ;  /* 0x000076100bed7816 */ /* 0x000fc600000000ed */
[----:B------:R1:W-:Y:S04]  /*3210*/  STL [R1+0x4c], R0 ;  /* 0x00004c0001007387 */ /* 0x0003e80000100800 */
[----:B-1----:R1:W5:Y:S04]  /*3220*/  LDL.LU R0, [R1+0x54] ;  /* 0x0000540001007983 */ /* 0x0023680000300800 */
[----:B------:R-:W2:Y:S01]  /*3230*/  LDL R11, [R1+0x4c] ;  /* 0x00004c00010b7983 */ /* 0x000ea20000100800 */
[----:B------:R-:W-:-:S04]  /*3240*/  IMAD.U32 R10, RZ, RZ, UR8 ;  /* 0x00000008ff0a7e24 */ /* 0x000fc8000f8e00ff */
[----:B------:R-:W-:-:S05]  /*3250*/  IMAD.SHL.U32 R10, R10, 0x10, RZ ;  /* 0x000000100a0a7824 */ /* 0x000fca00078e00ff */
[----:B------:R-:W-:Y:S02]  /*3260*/  IADD3 R10, P2, R10, R6, RZ ;  /* 0x000000060a0a7210 */ /* 0x000fe40007f5e0ff */
[----:B------:R-:W-:Y:S01]  /*3270*/  ISETP.GT.AND P3, PT, R3, 0x8, P3 ;  /* 0x000000080300780c */ /* 0x000fe20001f64270 */
[----:B------:R-:W-:Y:S02]  /*3280*/  BSSY B1, `(.L_x_37) ;  /* 0x0000005000017945 */ /* 0x000fe40003800000 */
[----:B--2---:R-:W-:-:S05]  /*3290*/  IMAD.X R11, R11, 0x1, R7, P2 ;  /* 0x000000010b0b7824 */ /* 0x004fca00010e0607 */
[----:B------:R1:W-:Y:S05]  /*32a0*/  @P1 STG.E.U16 desc[UR46][R10.64], R237 ;  /* 0x000000ed0a001986 */ /* 0x0003ea000c10152e */
[----:B------:R-:W-:Y:S05]  /*32b0*/  @!P3 BRA `(.L_x_38) ;  /* 0x000000000004b947 */ /* 0x000fea0003800000 */
[----:B------:R2:W5:Y:S02]  /*32c0*/  LDG.E.LTC128B.U16 R233, desc[UR46][R8.64+0x2] ;  /* 0x0000022e08e97981 */ /* 0x000564000c1e1520 */
.L_x_38:
[----:B------:R-:W-:Y:S05]  /*32d0*/  BSYNC B1 ;  /* 0x0000000000017941 */ /* 0x000fea0003800000 */
.L_x_37:
[----:B------:R0:W-:Y:S04]  /*32e0*/  STL [R1+0x54], R4 ;  /* 0x0000540401007387 */ /* 0x0001e80000100800 */
[----:B0-----:R-:W3:Y:S01]  /*32f0*/  LDL.LU R4, [R1+0xc] ;  /* 0x00000c0001047983 */ /* 0x001ee20000300800 */
[----:B-1---5:R-:W-:-:S04]  /*3300*/  IMAD.U32 R237, R233, 0x10000, RZ ;  /* 0x00010000e9ed7824 */ /* 0x022fc800078e00ff */
[----:B------:R-:W-:Y:S01]  /*3310*/  FMUL R237, R237, R16 ;  /* 0x00000010eded7220 */ /* 0x000fe20000400000 */
[----:B------:R-:W-:-:S04]  /*3320*/  ISETP.GT.AND P4, PT, R0, 0x8, PT ;  /* 0x000000080000780c */ /* 0x000fc80003f84270 */
[----:B------:R-:W-:Y:S01]  /*3330*/  ISETP.GT.AND P1, PT, R3, RZ, P4 ;  /* 0x000000ff0300720c */ /* 0x000fe20002724270 */
[----:B---3--:R-:W-:Y:S02]  /*3340*/  FFMA R237, R4, R2, R237 ;  /* 0x0000000204ed7223 */ /* 0x008fe400000000ed */
[----:B------:R0:W5:Y:S01]  /*3350*/  LDL.LU R4, [R1+0x54] ;  /* 0x0000540001047983 */ /* 0x0001620000300800 */
[----:B------:R-:W-:Y:S01]  /*3360*/  LOP3.LUT R17, R17, 0xfffffffd, RZ, 0xc0, !PT ;  /* 0xfffffffd11117812 */ /* 0x000fe200078ec0ff */
[----:B------:R-:W-:Y:S01]  /*3370*/  BSSY B1, `(.L_x_39) ;  /* 0x0000006000017945 */ /* 0x000fe20003800000 */
[----:B------:R-:W-:-:S03]  /*3380*/  F2FP.BF16.F32.PACK_AB R237, RZ, R237 ;  /* 0x000000edffed723e */ /* 0x000fc600000010ff */
[----:B------:R-:W-:Y:S02]  /*3390*/  @P4 LOP3.LUT R17, R17, 0x2, RZ, 0xfc, !PT ;  /* 0x0000000211114812 */ /* 0x000fe400078efcff */
[----:B------:R0:W-:Y:S02]  /*33a0*/  @P3 STG.E.U16 desc[UR46][R10.64+0x2], R237 ;  /* 0x000002ed0a003986 */ /* 0x0001e4000c10152e */
[----:B------:R-:W-:Y:S05]  /*33b0*/  @!P1 BRA `(.L_x_40) ;  /* 0x0000000000049947 */ /* 0x000fea0003800000 */
[----:B-----5:R1:W5:Y:S02]  /*33c0*/  LDG.E.LTC128B.U16 R233, desc[UR46][R4.64+0x10] ;  /* 0x0000102e04e97981 */ /* 0x020364000c1e1520 */
.L_x_40:
[----:B------:R-:W-:Y:S05]  /*33d0*/  BSYNC B1 ;  /* 0x0000000000017941 */ /* 0x000fea0003800000 */
.L_x_39:
[----:B-----5:R1:W-:Y:S04]  /*33e0*/  STL [R1+0x54], R4 ;  /* 0x0000540401007387 */ /* 0x0203e80000100800 */
[----:B-1----:R-:W3:Y:S01]  /*33f0*/  LDL.LU R4, [R1+0x10] ;  /* 0x0000100001047983 */ /* 0x002ee20000300800 */
[----:B0-----:R-:W-:-:S04]  /*3400*/  IMAD.U32 R237, R233, 0x10000, RZ ;  /* 0x00010000e9ed7824 */ /* 0x001fc800078e00ff */
        /* <DEDUP_REMOVED lines=12> */
.L_x_42:
[----:B------:R-:W-:Y:S05]  /*34d0*/  BSYNC B1 ;  /* 0x0000000000017941 */ /* 0x000fea0003800000 */
.L_x_41:
[----:B------:R3:W-:Y:S04]  /*34e0*/  STL [R1+0x54], R0 ;  /* 0x0000540001007387 */ /* 0x0007e80000100800 */
[----:B---3--:R-:W3:Y:S01]  /*34f0*/  LDL.LU R0, [R1+0x14] ;  /* 0x0000140001007983 */ /* 0x008ee20000300800 */
[----:B0----5:R-:W-:-:S04]  /*3500*/  IMAD.U32 R237, R233, 0x10000, RZ ;  /* 0x00010000e9ed7824 */ /* 0x021fc800078e00ff */
[----:B------:R-:W-:Y:S01]  /*3510*/  FMUL R237, R237, R16 ;  /* 0x00000010eded7220 */ /* 0x000fe20000400000 */
[----:B------:R-:W-:-:S03]  /*3520*/  ISETP.GT.AND P3, PT, R3, 0x8, P4 ;  /* 0x000000080300780c */ /* 0x000fc60002764270 */
[----:B---3--:R-:W-:Y:S02]  /*3530*/  FFMA R237, R0, R2, R237 ;  /* 0x0000000200ed7223 */ /* 0x008fe400000000ed */
[----:B------:R0:W5:Y:S01]  /*3540*/  LDL.LU R0, [R1+0x54] ;  /* 0x0000540001007983 */ /* 0x0001620000300800 */
[----:B------:R-:W-:Y:S02]  /*3550*/  BSSY B1, `(.L_x_43) ;  /* 0x0000005000017945 */ /* 0x000fe40003800000 */
[----:B------:R-:W-:-:S05]  /*3560*/  F2FP.BF16.F32.PACK_AB R237, RZ, R237 ;  /* 0x000000edffed723e */ /* 0x000fca00000010ff */
[----:B------:R0:W-:Y:S01]  /*3570*/  @P2 STG.E.U16 desc[UR46][R6.64+0x12], R237 ;  /* 0x000012ed06002986 */ /* 0x0001e2000c10152e */
[----:B------:R-:W-:Y:S05]  /*3580*/  @!P3 BRA `(.L_x_44) ;  /* 0x000000000004b947 */ /* 0x000fea0003800000 */
[----:B------:R3:W5:Y:S02]  /*3590*/  LDG.E.LTC128B.U16 R233, desc[UR46][R8.64+0x10] ;  /* 0x0000102e08e97981 */ /* 0x000764000c1e1520 */
.L_x_44:
[----:B------:R-:W-:Y:S05]  /*35a0*/  BSYNC B1 ;  /* 0x0000000000017941 */ /* 0x000fea0003800000 */
.L_x_43:
[----:B-----5:R4:W-:Y:S04]  /*35b0*/  STL [R1+0x54], R0 ;  /* 0x0000540001007387 */ /* 0x0209e80000100800 */
[----:B----4-:R-:W4:Y:S01]  /*35c0*/  LDL.LU R0, [R1+0x18] ;  /* 0x0000180001007983 */ /* 0x010f220000300800 */
[----:B0-----:R-:W-:-:S04]  /*35d0*/  IMAD.U32 R237, R233, 0x10000, RZ ;  /* 0x00010000e9ed7824 */ /* 0x001fc800078e00ff */
[----:B------:R-:W-:Y:S01]  /*35e0*/  FMUL R237, R237, R16 ;  /* 0x00000010eded7220 */ /* 0x000fe20000400000 */
[----:B------:R-:W-:-:S03]  /*35f0*/  ISETP.GT.AND P1, PT, R3, 0x8, P6 ;  /* 0x000000080300780c */ /* 0x000fc60003724270 */
[----:B----4-:R-:W-:Y:S02]  /*3600*/  FFMA R237, R0, R2, R237 ;  /* 0x0000000200ed7223 */ /* 0x010fe400000000ed */
[----:B------:R0:W5:Y:S01]  /*3610*/  LDL.LU R0, [R1+0x54] ;  /* 0x0000540001007983 */ /* 0x0001620000300800 */
[----:B------:R-:W-:Y:S02]  /*3620*/  BSSY B1, `(.L_x_45) ;  /* 0x0000005000017945 */ /* 0x000fe40003800000 */
[----:B------:R-:W-:-:S05]  /*3630*/  F2FP.BF16.F32.PACK_AB R237, RZ, R237 ;  /* 0x000000edffed723e */ /* 0x000fca00000010ff */
[----:B------:R0:W-:Y:S01]  /*3640*/  @P3 STG.E.U16 desc[UR46][R10.64+0x10], R237 ;  /* 0x000010ed0a003986 */ /* 0x0001e2000c10152e */
[----:B------:R-:W-:Y:S05]  /*3650*/  @!P1 BRA `(.L_x_46) ;  /* 0x0000000000049947 */ /* 0x000fea0003800000 */
[----:B------:R4:W5:Y:S02]  /*3660*/  LDG.E.LTC128B.U16 R233, desc[UR46][R8.64+0x12] ;  /* 0x0000122e08e97981 */ /* 0x000964000c1e1520 */
.L_x_46:
[----:B------:R-:W-:Y:S05]  /*3670*/  BSYNC B1 ;  /* 0x0000000000017941 */ /* 0x000fea0003800000 */
.L_x_45:
[----:B------:R1:W-:Y:S04]  /*3680*/  STL [R1+0x54], R4 ;  /* 0x0000540401007387 */ /* 0x0003e80000100800 */
[----:B-1----:R-:W2:Y:S01]  /*3690*/  LDL.LU R4, [R1+0x1c] ;  /* 0x00001c0001047983 */ /* 0x002ea20000300800 */
[----:B0----5:R-:W-:-:S04]  /*36a0*/  IMAD.U32 R237, R233, 0x10000, RZ ;  /* 0x00010000e9ed7824 */ /* 0x021fc800078e00ff */
[----:B------:R-:W-:Y:S01]  /*36b0*/  FMUL R237, R237, R16 ;  /* 0x00000010eded7220 */ /* 0x000fe20000400000 */
[----:B------:R-:W-:-:S04]  /*36c0*/  ISETP.GT.AND P4, PT, R0, 0x10, PT ;  /* 0x000000100000780c */ /* 0x000fc80003f84270 */
[----:B------:R-:W-:Y:S01]  /*36d0*/  ISETP.GT.AND P2, PT, R3, RZ, P4 ;  /* 0x000000ff0300720c */ /* 0x000fe20002744270 */
[----:B--2---:R-:W-:Y:S02]  /*36e0*/  FFMA R237, R4, R2, R237 ;  /* 0x0000000204ed7223 */ /* 0x004fe400000000ed */
[----:B------:R0:W5:Y:S01]  /*36f0*/  LDL.LU R4, [R1+0x54] ;  /* 0x0000540001047983 */ /* 0x0001620000300800 */
[----:B------:R-:W-:Y:S02]  /*3700*/  BSSY B1, `(.L_x_47) ;  /* 0x0000005000017945 */ /* 0x000fe40003800000 */
[----:B------:R-:W-:-:S05]  /*3710*/  F2FP.BF16.F32.PACK_AB R237, RZ, R237 ;  /* 0x000000edffed723e */ /* 0x000fca00000010ff */
[----:B------:R0:W-:Y:S02]  /*3720*/  @P1 STG.E.U16 desc[UR46][R10.64+0x12], R237 ;  /* 0x000012ed0a001986 */ /* 0x0001e4000c10152e */
[----:B------:R-:W-:Y:S05]  /*3730*/  @!P2 BRA `(.L_x_48) ;  /* 0x000000000004a947 */ /* 0x000fea0003800000 */
[----:B-----5:R1:W5:Y:S02]  /*3740*/  LDG.E.LTC128B.U16 R233, desc[UR46][R4.64+0x20] ;  /* 0x0000202e04e97981 */ /* 0x020364000c1e1520 */
.L_x_48:
[----:B------:R-:W-:Y:S05]  /*3750*/  BSYNC B1 ;  /* 0x0000000000017941 */ /* 0x000fea0003800000 */
.L_x_47:
[----:B-----5:R1:W-:Y:S04]  /*3760*/  STL [R1+0x54], R4 ;  /* 0x0000540401007387 */ /* 0x0203e80000100800 */
[----:B-1----:R-:W2:Y:S01]  /*3770*/  LDL.LU R4, [R1+0x20] ;  /* 0x0000200001047983 */ /* 0x002ea20000300800 */
[----:B0-----:R-:W-:-:S04]  /*3780*/  IMAD.U32 R237, R233, 0x10000, RZ ;  /* 0x00010000e9ed7824 */ /* 0x001fc800078e00ff */
        /* <DEDUP_REMOVED lines=10> */
.L_x_50:
[----:B------:R-:W-:Y:S05]  /*3830*/  BSYNC B1 ;  /* 0x0000000000017941 */ /* 0x000fea0003800000 */
.L_x_49:
[----:B------:R2:W-:Y:S04]  /*3840*/  STL [R1+0x54], R0 ;  /* 0x0000540001007387 */ /* 0x0005e80000100800 */
[----:B--2---:R-:W2:Y:S01]  /*3850*/  LDL.LU R0, [R1+0x24] ;  /* 0x0000240001007983 */ /* 0x004ea20000300800 */
[----:B0----5:R-:W-:-:S04]  /*3860*/  IMAD.U32 R237, R233, 0x10000, RZ ;  /* 0x00010000e9ed7824 */ /* 0x021fc800078e00ff */
[----:B------:R-:W-:Y:S01]  /*3870*/  FMUL R237, R237, R16 ;  /* 0x00000010eded7220 */ /* 0x000fe20000400000 */
[----:B------:R-:W-:Y:S03]  /*3880*/  BSSY B1, `(.L_x_51) ;  /* 0x0000008000017945 */ /* 0x000fe60003800000 */
[----:B--2---:R-:W-:Y:S02]  /*3890*/  FFMA R237, R0, R2, R237 ;  /* 0x0000000200ed7223 */ /* 0x004fe400000000ed */
[----:B------:R0:W5:Y:S03]  /*38a0*/  LDL.LU R0, [R1+0x54] ;  /* 0x0000540001007983 */ /* 0x0001660000300800 */
[----:B------:R-:W-:-:S05]  /*38b0*/  F2FP.BF16.F32.PACK_AB R237, RZ, R237 ;  /* 0x000000edffed723e */ /* 0x000fca00000010ff */
[----:B------:R0:W-:Y:S01]  /*38c0*/  @P1 STG.E.U16 desc[UR46][R6.64+0x22], R237 ;  /* 0x000022ed06001986 */ /* 0x0001e2000c10152e */
[----:B------:R-:W-:-:S13]  /*38d0*/  ISETP.GT.AND P1, PT, R3, 0x8, P4 ;  /* 0x000000080300780c */ /* 0x000fda0002724270 */
[----:B0-----:R-:W-:Y:S05]  /*38e0*/  @!P1 BRA `(.L_x_52) ;  /* 0x0000000000049947 */ /* 0x001fea0003800000 */
[----:B------:R0:W5:Y:S02]  /*38f0*/  LDG.E.LTC128B.U16 R233, desc[UR46][R8.64+0x20] ;  /* 0x0000202e08e97981 */ /* 0x000164000c1e1520 */
.L_x_52:
[----:B------:R-:W-:Y:S05]  /*3900*/  BSYNC B1 ;  /* 0x0000000000017941 */ /* 0x000fea0003800000 */
.L_x_51:
[----:B-----5:R2:W-:Y:S04]  /*3910*/  STL [R1+0x54], R0 ;  /* 0x0000540001007387 */ /* 0x0205e80000100800 */
[----:B--2---:R-:W2:Y:S01]  /*3920*/  LDL.LU R0, [R1+0x28] ;  /* 0x0000280001007983 */ /* 0x004ea20000300800 */
[----:B------:R-:W-:-:S04]  /*3930*/  IMAD.U32 R237, R233, 0x10000, RZ ;  /* 0x00010000e9ed7824 */ /* 0x000fc800078e00ff */
[----:B------:R-:W-:Y:S01]  /*3940*/  FMUL R237, R237, R16 ;  /* 0x00000010eded7220 */ /* 0x000fe20000400000 */
[----:B------:R-:W-:Y:S03]  /*3950*/  BSSY B1, `(.L_x_53) ;  /* 0x000000a000017945 */ /* 0x000fe60003800000 */
[----:B--2---:R-:W-:Y:S02]  /*3960*/  FFMA R237, R0, R2, R237 ;  /* 0x0000000200ed7223 */ /* 0x004fe400000000ed */
[----:B------:R2:W5:Y:S03]  /*3970*/  LDL.LU R0, [R1+0x54] ;  /* 0x0000540001007983 */ /* 0x0005660000300800 */
[----:B------:R-:W-:Y:S01]  /*3980*/  F2FP.BF16.F32.PACK_AB R237, RZ, R237 ;  /* 0x000000edffed723e */ /* 0x000fe200000010ff */
[----:B------:R2:W-:Y:S04]  /*3990*/  STL.S16 [R1+0x10], R233 ;  /* 0x000010e901007387 */ /* 0x0005e80000100600 */
[----:B------:R2:W-:Y:S01]  /*39a0*/  @P1 STG.E.U16 desc[UR46][R10.64+0x20], R237 ;  /* 0x000020ed0a001986 */ /* 0x0005e2000c10152e */
[----:B------:R-:W-:-:S13]  /*39b0*/  ISETP.GT.AND P1, PT, R3, 0x8, P3 ;  /* 0x000000080300780c */ /* 0x000fda0001f24270 */
[----:B--2---:R-:W-:Y:S05]  /*39c0*/  @!P1 BRA `(.L_x_54) ;  /* 0x0000000000089947 */ /* 0x004fea0003800000 */
[----:B------:R-:W2:Y:S04]  /*39d0*/  LDG.E.LTC128B.U16 R233, desc[UR46][R8.64+0x22] ;  /* 0x0000222e08e97981 */ /* 0x000ea8000c1e1520 */
[----:B--2---:R2:W-:Y:S02]  /*39e0*/  STL [R1+0x10], R233 ;  /* 0x000010e901007387 */ /* 0x0045e40000100800 */
.L_x_54:
[----:B------:R-:W-:Y:S05]  /*39f0*/  BSYNC B1 ;  /* 0x0000000000017941 */ /* 0x000fea0003800000 */
.L_x_53:
[----:B--2---:R-:W2:Y:S04]  /*3a00*/  LDL R233, [R1+0x10] ;  /* 0x0000100001e97983 */ /* 0x004ea80000100800 */
[----:B------:R-:W3:Y:S04]  /*3a10*/  LDL.LU R235, [R1+0x2c] ;  /* 0x00002c0001eb7983 */ /* 0x000ee80000300800 */
[----:B------:R0:W-:Y:S04]  /*3a20*/  STL.64 [R1+0x70], R22 ;  /* 0x0000701601007387 */ /* 0x0001e80000100a00 */
[----:B0-----:R-:W4:Y:S04]  /*3a30*/  LDL.LU.64 R22, [R1] ;  /* 0x0000000001167983 */ /* 0x001f280000300a00 */
[----:B------:R-:W-:Y:S04]  /*3a40*/  STL.64 [R1+0x68], R8 ;  /* 0x0000680801007387 */ /* 0x000fe80000100a00 */
[----:B------:R-:W-:Y:S04]  /*3a50*/  STL [R1+0x60], R5 ;  /* 0x0000600501007387 */ /* 0x000fe80000100800 */
[----:B------:R-:W-:Y:S04]  /*3a60*/  STL.64 [R1+0x58], R6 ;  /* 0x0000580601007387 */ /* 0x000fe80000100a00 */
[----:B------:R1:W-:Y:S04]  /*3a70*/  STL [R1+0x54], R4 ;  /* 0x0000540401007387 */ /* 0x0003e80000100800 */
[----:B-1----:R-:W4:Y:S01]  /*3a80*/  LDL.LU R4, [R1+0x48] ;  /* 0x0000480001047983 */ /* 0x002f220000300800 */
[----:B--2---:R-:W-:-:S04]  /*3a90*/  IMAD.U32 R233, R233, 0x10000, RZ ;  /* 0x00010000e9e97824 */ /* 0x004fc800078e00ff */
[----:B------:R-:W-:-:S04]  /*3aa0*/  FMUL R233, R233, R16 ;  /* 0x00000010e9e97220 */ /* 0x000fc80000400000 */
[----:B---3--:R-:W-:-:S05]  /*3ab0*/  FFMA R233, R235, R2, R233 ;  /* 0x00000002ebe97223 */ /* 0x008fca00000000e9 */
[----:B------:R-:W-:-:S05]  /*3ac0*/  F2FP.BF16.F32.PACK_AB R233, RZ, R233 ;  /* 0x000000e9ffe9723e */ /* 0x000fca00000010ff */
[----:B------:R0:W-:Y:S02]  /*3ad0*/  @P1 STG.E.U16 desc[UR46][R10.64+0x22], R233 ;  /* 0x000022e90a001986 */ /* 0x0001e4000c10152e */
[----:B0-----:R-:W-:-:S05]  /*3ae0*/  IADD3 R233, P1, R236, 0x80, RZ ;  /* 0x00000080ece97810 */ /* 0x001fca0007f3e0ff */
[----:B------:R-:W-:Y:S02]  /*3af0*/  IMAD.X R235, RZ, RZ, UR7, P1 ;  /* 0x00000007ffeb7e24 */ /* 0x000fe400088e06ff */
[----:B------:R-:W-:-:S04]  /*3b00*/  IMAD.WIDE.U32 R236, R233, R14, R18 ;  /* 0x0000000ee9ec7225 */ /* 0x000fc800078e0012 */
[-C--:B------:R-:W-:Y:S02]  /*3b10*/  IMAD R235, R235, R14.reuse, RZ ;  /* 0x0000000eebeb7224 */ /* 0x080fe400078e02ff */
[----:B----4-:R-:W-:-:S04]  /*3b20*/  IMAD.WIDE.U32 R6, R233, R14, R22 ;  /* 0x0000000ee9067225 */ /* 0x010fc800078e0016 */
[C---:B------:R-:W-:Y:S02]  /*3b30*/  IMAD R5, R233.reuse, R15, R235 ;  /* 0x0000000fe9057224 */ /* 0x040fe400078e02eb */
[----:B------:R-:W-:-:S04]  /*3b40*/  IMAD.WIDE.U32 R22, R233, R14, R20 ;  /* 0x0000000ee9167225 */ /* 0x000fc800078e0014 */
[----:B------:R-:W-:Y:S01]  /*3b50*/  IMAD.IADD R15, R5, 0x1, R237 ;  /* 0x00000001050f7824 */ /* 0x000fe200078e02ed */
[----:B------:R-:W-:Y:S01]  /*3b60*/  LEA R8, P1, R22, R12, 0x1 ;  /* 0x0000000c16087211 */ /* 0x000fe200078208ff */
[----:B------:R-:W-:-:S04]  /*3b70*/  IMAD.MOV.U32 R14, RZ, RZ, R236 ;  /* 0x000000ffff0e7224 */ /* 0x000fc800078e00ec */
[----:B------:R-:W-:-:S04]  /*3b80*/  IMAD.WIDE.U32 R236, R232, UR40, R14 ;  /* 0x00000028e8ec7c25 */ /* 0x000fc8000f8e000e */
[----:B------:R-:W-:Y:S02]  /*3b90*/  IMAD.IADD R14, R23, 0x1, R5 ;  /* 0x00000001170e7824 */ /* 0x000fe400078e0205 */
[----:B------:R-:W-:-:S03]  /*3ba0*/  IMAD.IADD R15, R4, 0x1, R237 ;  /* 0x00000001040f7824 */ /* 0x000fc600078e02ed */
[-C--:B------:R-:W-:Y:S02]  /*3bb0*/  LEA.HI.X R9, R22, R13.reuse, R14, 0x1, P1 ;  /* 0x0000000d16097211 */ /* 0x080fe400008f0c0e */
[C---:B------:R-:W-:Y:S01]  /*3bc0*/  LEA R14, P1, R236.reuse, R12, 0x1 ;  /* 0x0000000cec0e7211 */ /* 0x040fe200078208ff */
[----:B------:R-:W-:Y:S01]  /*3bd0*/  IMAD.IADD R20, R5, 0x1, R7 ;  /* 0x0000000105147824 */ /* 0x000fe200078e0207 */
[----:B------:R0:W5:Y:S02]  /*3be0*/  LDL.LU.64 R22, [R1+0x70] ;  /* 0x0000700001167983 */ /* 0x0001640000300a00 */
[----:B------:R-:W-:Y:S02]  /*3bf0*/  LEA.HI.X R15, R236, R13, R15, 0x1, P1 ;  /* 0x0000000dec0f7211 */ /* 0x000fe400008f0c0f */
[-C--:B------:R-:W-:Y:S01]  /*3c00*/  IADD3 R235, P1, R234, R6.reuse, RZ ;  /* 0x00000006eaeb7210 */ /* 0x080fe20007f3e0ff */
[----:B------:R1:W-:Y:S04]  /*3c10*/  STL.64 [R1+0x8], R8 ;  /* 0x0000080801007387 */ /* 0x0003e80000100a00 */
[----:B------:R-:W-:Y:S01]  /*3c20*/  IMAD.X R21, R20, 0x1, R21, P1 ;  /* 0x0000000114157824 */ /* 0x000fe200008e0615 */
[----:B------:R-:W-:-:S05]  /*3c30*/  IADD3 R18, P1, R18, R6, RZ ;  /* 0x0000000612127210 */ /* 0x000fca0007f3e0ff */
[----:B------:R-:W-:Y:S01]  /*3c40*/  IMAD.X R19, R19, 0x1, R20, P1 ;  /* 0x0000000113137824 */ /* 0x000fe200008e0614 */
[----:B-1----:R0:W5:Y:S01]  /*3c50*/  LDL.LU.64 R8, [R1+0x68] ;  /* 0x0000680001087983 */ /* 0x0021620000300a00 */
[----:B------:R-:W-:-:S03]  /*3c60*/  IMAD.WIDE.U32 R232, R232, UR40, R18 ;  /* 0x00000028e8e87c25 */ /* 0x000fc6000f8e0012 */
[----:B------:R0:W5:Y:S04]  /*3c70*/  LDL.LU R5, [R1+0x60] ;  /* 0x0000600001057983 */ /* 0x0001680000300800 */
[----:B------:R0:W5:Y:S01]  /*3c80*/  LDL.LU.64 R6, [R1+0x58] ;  /* 0x0000580001067983 */ /* 0x0001620000300a00 */
[----:B------:R-:W-:-:S03]  /*3c90*/  IMAD.IADD R18, R4, 0x1, R233 ;  /* 0x0000000104127824 */ /* 0x000fc600078e02e9 */
[----:B------:R-:W2:Y:S01]  /*3ca0*/  LDL.LU R20, [R1+0x10] ;  /* 0x0000100001147983 */ /* 0x000ea20000300800 */
[----:B------:R-:W-:-:S03]  /*3cb0*/  LEA R234, P1, R235, R12, 0x1 ;  /* 0x0000000cebea7211 */ /* 0x000fc600078208ff */
[----:B------:R0:W5:Y:S01]  /*3cc0*/  LDL.LU R4, [R1+0x54] ;  /* 0x0000540001047983 */ /* 0x0001620000300800 */
[-C--:B------:R-:W-:Y:S02]  /*3cd0*/  LEA.HI.X R235, R235, R13.reuse, R21, 0x1, P1 ;  /* 0x0000000debeb7211 */ /* 0x080fe400008f0c15 */
[----:B------:R-:W-:Y:S02]  /*3ce0*/  LEA R12, P1, R232, R12, 0x1 ;  /* 0x0000000ce80c7211 */ /* 0x000fe400078208ff */
[----:B-----5:R-:W-:Y:S02]  /*3cf0*/  ISETP.GT.AND P2, PT, R0, 0x18, PT ;  /* 0x000000180000780c */ /* 0x020fe40003f44270 */
[--C-:B------:R-:W-:Y:S02]  /*3d00*/  LEA.HI.X R13, R232, R13, R18.reuse, 0x1, P1 ;  /* 0x0000000de80d7211 */ /* 0x100fe400008f0c12 */
[----:B------:R-:W-:Y:S01]  /*3d10*/  ISETP.GT.AND P1, PT, R3, RZ, P2 ;  /* 0x000000ff0300720c */ /* 0x000fe20001724270 */
[----:B------:R-:W-:Y:S01]  /*3d20*/  BSSY B1, `(.L_x_55) ;  /* 0x0000004000017945 */ /* 0x000fe20003800000 */
[----:B--2---:R-:W-:-:S11]  /*3d30*/  PRMT R18, R20, 0x7610, R18 ;  /* 0x0000761014127816 */ /* 0x004fd60000000012 */
[----:B0-----:R-:W-:Y:S05]  /*3d40*/  @!P1 BRA `(.L_x_56) ;  /* 0x0000000000049947 */ /* 0x001fea0003800000 */
[----:B------:R0:W5:Y:S02]  /*3d50*/  LDG.E.LTC128B.U16 R18, desc[UR46][R4.64+0x30] ;  /* 0x0000302e04127981 */ /* 0x000164000c1e1520 */
.L_x_56:
[----:B------:R-:W-:Y:S05]  /*3d60*/  BSYNC B1 ;  /* 0x0000000000017941 */ /* 0x000fea0003800000 */
.L_x_55:
[----:B------:R-:W2:Y:S01]  /*3d70*/  LDL.LU R20, [R1+0x30] ;  /* 0x0000300001147983 */ /* 0x000ea20000300800 */
[----:B-----5:R-:W-:Y:S01]  /*3d80*/  IMAD.U32 R19, R18, 0x10000, RZ ;  /* 0x0001000012137824 */ /* 0x020fe200078e00ff */
[----:B------:R-:W-:Y:S03]  /*3d90*/  BSSY B1, `(.L_x_57) ;  /* 0x0000009000017945 */ /* 0x000fe60003800000 */
[----:B------:R-:W-:-:S04]  /*3da0*/  FMUL R19, R19, R16 ;  /* 0x0000001013137220 */ /* 0x000fc80000400000 */
[----:B--2---:R-:W-:-:S05]  /*3db0*/  FFMA R19, R20, R2, R19 ;  /* 0x0000000214137223 */ /* 0x004fca0000000013 */
[----:B------:R-:W-:-:S05]  /*3dc0*/  F2FP.BF16.F32.PACK_AB R19, RZ, R19 ;  /* 0x00000013ff13723e */ /* 0x000fca00000010ff */
[----:B------:R1:W-:Y:S01]  /*3dd0*/  @P1 STG.E.U16 desc[UR46][R6.64+0x30], R19 ;  /* 0x0000301306001986 */ /* 0x0003e2000c10152e */
[----:B------:R-:W-:-:S04]  /*3de0*/  ISETP.GT.AND P1, PT, R0, 0x19, PT ;  /* 0x000000190000780c */ /* 0x000fc80003f24270 */
[----:B------:R-:W-:-:S13]  /*3df0*/  ISETP.GT.AND P5, PT, R3, RZ, P1 ;  /* 0x000000ff0300720c */ /* 0x000fda0000fa4270 */
[----:B-1----:R-:W-:Y:S05]  /*3e00*/  @!P5 BRA `(.L_x_58) ;  /* 0x000000000004d947 */ /* 0x002fea0003800000 */
[----:B------:R1:W5:Y:S02]  /*3e10*/  LDG.E.LTC128B.U16 R18, desc[UR46][R4.64+0x32] ;  /* 0x0000322e04127981 */ /* 0x000364000c1e1520 */
.L_x_58:
[----:B------:R-:W-:Y:S05]  /*3e20*/  BSYNC B1 ;  /* 0x0000000000017941 */ /* 0x000fea0003800000 */
.L_x_57:
[----:B------:R-:W2:Y:S01]  /*3e30*/  LDL.LU R20, [R1+0x34] ;  /* 0x0000340001147983 */ /* 0x000ea20000300800 */
[----:B-----5:R-:W-:Y:S01]  /*3e40*/  IMAD.U32 R19, R18, 0x10000, RZ ;  /* 0x0001000012137824 */ /* 0x020fe200078e00ff */
[----:B------:R-:W-:Y:S03]  /*3e50*/  BSSY B1, `(.L_x_59) ;  /* 0x0000008000017945 */ /* 0x000fe60003800000 */
[----:B------:R-:W-:-:S04]  /*3e60*/  FMUL R19, R19, R16 ;  /* 0x0000001013137220 */ /* 0x000fc80000400000 */
[----:B--2---:R-:W-:-:S05]  /*3e70*/  FFMA R19, R20, R2, R19 ;  /* 0x0000000214137223 */ /* 0x004fca0000000013 */
[----:B------:R-:W-:-:S05]  /*3e80*/  F2FP.BF16.F32.PACK_AB R19, RZ, R19 ;  /* 0x00000013ff13723e */ /* 0x000fca00000010ff */
[----:B------:R2:W-:Y:S01]  /*3e90*/  @P5 STG.E.U16 desc[UR46][R6.64+0x32], R19 ;  /* 0x0000321306005986 */ /* 0x0005e2000c10152e */
[----:B------:R-:W-:-:S13]  /*3ea0*/  ISETP.GT.AND P5, PT, R3, 0x8, P2 ;  /* 0x000000080300780c */ /* 0x000fda00017a4270 */
[----:B--2---:R-:W-:Y:S05]  /*3eb0*/  @!P5 BRA `(.L_x_60) ;  /* 0x000000000004d947 */ /* 0x004fea0003800000 */
[----:B------:R2:W5:Y:S02]  /*3ec0*/  LDG.E.LTC128B.U16 R18, desc[UR46][R8.64+0x30] ;  /* 0x0000302e08127981 */ /* 0x000564000c1e1520 */
.L_x_60:
[----:B------:R-:W-:Y:S05]  /*3ed0*/  BSYNC B1 ;  /* 0x0000000000017941 */ /* 0x000fea0003800000 */
.L_x_59:
[----:B------:R-:W3:Y:S01]  /*3ee0*/  LDL.LU R20, [R1+0x38] ;  /* 0x0000380001147983 */ /* 0x000ee20000300800 */
[C---:B-----5:R-:W-:Y:S01]  /*3ef0*/  IMAD.U32 R19, R18.reuse, 0x10000, RZ ;  /* 0x0001000012137824 */ /* 0x060fe200078e00ff */
[----:B------:R-:W-:Y:S01]  /*3f00*/  BSSY B1, `(.L_x_61) ;  /* 0x0000009000017945 */ /* 0x000fe20003800000 */
[----:B------:R-:W-:Y:S02]  /*3f10*/  PRMT R232, R18, 0x7610, R232 ;  /* 0x0000761012e87816 */ /* 0x000fe400000000e8 */
[----:B------:R-:W-:-:S04]  /*3f20*/  FMUL R19, R19, R16 ;  /* 0x0000001013137220 */ /* 0x000fc80000400000 */
[----:B---3--:R-:W-:-:S05]  /*3f30*/  FFMA R19, R20, R2, R19 ;  /* 0x0000000214137223 */ /* 0x008fca0000000013 */
[----:B------:R-:W-:-:S05]  /*3f40*/  F2FP.BF16.F32.PACK_AB R19, RZ, R19 ;  /* 0x00000013ff13723e */ /* 0x000fca00000010ff */
[----:B------:R3:W-:Y:S01]  /*3f50*/  @P5 STG.E.U16 desc[UR46][R10.64+0x30], R19 ;  /* 0x000030130a005986 */ /* 0x0007e2000c10152e */
[----:B------:R-:W-:-:S13]  /*3f60*/  ISETP.GT.AND P5, PT, R3, 0x8, P1 ;  /* 0x000000080300780c */ /* 0x000fda0000fa4270 */
[----:B---3--:R-:W-:Y:S05]  /*3f70*/  @!P5 BRA `(.L_x_62) ;  /* 0x000000000004d947 */ /* 0x008fea0003800000 */
[----:B------:R3:W5:Y:S02]  /*3f80*/  LDG.E.LTC128B.U16 R232, desc[UR46][R8.64+0x32] ;  /* 0x0000322e08e87981 */ /* 0x000764000c1e1520 */
.L_x_62:
[----:B------:R-:W-:Y:S05]  /*3f90*/  BSYNC B1 ;  /* 0x0000000000017941 */ /* 0x000fea0003800000 */
.L_x_61:
[----:B------:R-:W4:Y:S04]  /*3fa0*/  LDL.LU R19, [R1+0x3c] ;  /* 0x00003c0001137983 */ /* 0x000f280000300800 */
[----:B------:R-:W2:Y:S01]  /*3fb0*/  LDL.LU.64 R20, [R1+0x8] ;  /* 0x0000080001147983 */ /* 0x000ea20000300a00 */
[----:B-----5:R-:W-:Y:S02]  /*3fc0*/  IMAD.U32 R18, R232, 0x10000, RZ ;  /* 0x00010000e8127824 */ /* 0x020fe400078e00ff */
[----:B------:R-:W-:Y:S02]  /*3fd0*/  IMAD.U32 R236, RZ, RZ, UR8 ;  /* 0x00000008ffec7e24 */ /* 0x000fe4000f8e00ff */
[----:B------:R-:W-:Y:S01]  /*3fe0*/  FMUL R18, R18, R16 ;  /* 0x0000001012127220 */ /* 0x000fe20000400000 */
[----:B------:R-:W-:-:S02]  /*3ff0*/  IMAD.U32 R233, RZ, RZ, UR9 ;  /* 0x00000009ffe97e24 */ /* 0x000fc4000f8e00ff */
[----:B------:R-:W-:Y:S02]  /*4000*/  IMAD.SHL.U32 R236, R236, 0x100, RZ ;  /* 0x00000100ecec7824 */ /* 0x000fe400078e00ff */
[----:B----4-:R-:W-:-:S05]  /*4010*/  FFMA R18, R19, R2, R18 ;  /* 0x0000000213127223 */ /* 0x010fca0000000012 */
[----:B------:R-:W-:-:S05]  /*4020*/  F2FP.BF16.F32.PACK_AB R18, RZ, R18 ;  /* 0x00000012ff12723e */ /* 0x000fca00000010ff */
[----:B------:R4:W-:Y:S02]  /*4030*/  @P5 STG.E.U16 desc[UR46][R10.64+0x32], R18 ;  /* 0x000032120a005986 */ /* 0x0009e4000c10152e */
[----:B----4-:R-:W-:-:S05]  /*4040*/  IMAD.U32 R18, RZ, RZ, UR8 ;  /* 0x00000008ff127e24 */ /* 0x010fca000f8e00ff */
[----:B------:R-:W-:Y:S02]  /*4050*/  SHF.L.U64.HI R233, R18, 0x8, R233 ;  /* 0x0000000812e97819 */ /* 0x000fe400000102e9 */
[----:B------:R-:W-:-:S05]  /*4060*/  IADD3 R18, P5, R236, R6, RZ ;  /* 0x00000006ec127210 */ /* 0x000fca0007fbe0ff */
[----:B------:R-:W-:Y:S01]  /*4070*/  IMAD.X R19, R233, 0x1, R7, P5 ;  /* 0x00000001e9137824 */ /* 0x000fe200028e0607 */
[----:B------:R-:W-:-:S13]  /*4080*/  ISETP.GT.AND P5, PT, R3, 0x80, P0 ;  /* 0x000000800300780c */ /* 0x000fda00007a4270 */
[----:B--2---:R-:W2:Y:S01]  /*4090*/  @P5 LDG.E.LTC128B.U16 R232, desc[UR46][R20.64] ;  /* 0x0000002e14e85981 */ /* 0x004ea2000c1e1520 */
[----:B------:R-:W-:Y:S01]  /*40a0*/  BSSY B1, `(.L_x_63) ;  /* 0x000000a000017945 */ /* 0x000fe20003800000 */
[----:B--2---:R-:W-:-:S04]  /*40b0*/  IMAD.U32 R20, R232, 0x10000, RZ ;  /* 0x00010000e8147824 */ /* 0x004fc800078e00ff */
[----:B------:R-:W-:-:S04]  /*40c0*/  FMUL R20, R20, R16 ;  /* 0x0000001014147220 */ /* 0x000fc80000400000 */
[----:B------:R-:W-:-:S05]  /*40d0*/  FFMA R20, R216, R2, R20 ;  /* 0x00000002d8147223 */ /* 0x000fca0000000014 */
[----:B------:R-:W-:-:S05]  /*40e0*/  F2FP.BF16.F32.PACK_AB R20, RZ, R20 ;  /* 0x00000014ff14723e */ /* 0x000fca00000010ff */
[----:B------:R2:W-:Y:S01]  /*40f0*/  @P5 STG.E.U16 desc[UR46][R18.64], R20 ;  /* 0x0000001412005986 */ /* 0x0005e2000c10152e */
[----:B------:R-:W-:-:S04]  /*4100*/  LOP3.LUT P5, RZ, R17, 0x4, RZ, 0xc0, !PT ;  /* 0x0000000411ff7812 */ /* 0x000fc800078ac0ff */
[----:B------:R-:W-:-:S13]  /*4110*/  ISETP.GT.AND P5, PT, R3, 0x80, P5 ;  /* 0x000000800300780c */ /* 0x000fda0002fa4270 */
[----:B--2---:R-:W-:Y:S05]  /*4120*/  @!P5 BRA `(.L_x_64) ;  /* 0x000000000004d947 */ /* 0x004fea0003800000 */
[----:B------:R2:W5:Y:S02]  /*4130*/  LDG.E.LTC128B.U16 R232, desc[UR46][R14.64+0x2] ;  /* 0x0000022e0ee87981 */ /* 0x000564000c1e1520 */
.L_x_64:
[----:B------:R-:W-:Y:S05]  /*4140*/  BSYNC B1 ;  /* 0x0000000000017941 */ /* 0x000fea0003800000 */
.L_x_63:
[----:B------:R-:W4:Y:S01]  /*4150*/  LDL R216, [R1+0x4c] ;  /* 0x00004c0001d87983 */ /* 0x000f220000100800 */
[----:B-----5:R-:W-:Y:S01]  /*4160*/  IMAD.U32 R20, R232, 0x10000, RZ ;  /* 0x00010000e8147824 */ /* 0x020fe200078e00ff */
[----:B------:R-:W-:Y:S01]  /*4170*/  ISETP.GT.AND P0, PT, R3, 0x88, P0 ;  /* 0x000000880300780c */ /* 0x000fe20000704270 */
[----:B------:R-:W-:Y:S01]  /*4180*/  IMAD.U32 R21, RZ, RZ, UR8 ;  /* 0x00000008ff157e24 */ /* 0x000fe2000f8e00ff */
[----:B------:R-:W-:Y:S01]  /*4190*/  BSSY B1, `(.L_x_65) ;  /* 0x000000a000017945 */ /* 0x000fe20003800000 */
[----:B------:R-:W-:Y:S02]  /*41a0*/  FMUL R20, R20, R16 ;  /* 0x0000001014147220 */ /* 0x000fe40000400000 */
[----:B------:R-:W-:Y:S02]  /*41b0*/  IMAD.SHL.U32 R21, R21, 0x10, RZ ;  /* 0x0000001015157824 */ /* 0x000fe400078e00ff */
[----:B------:R-:W-:-:S05]  /*41c0*/  FFMA R20, R217, R2, R20 ;  /* 0x00000002d9147223 */ /* 0x000fca0000000014 */
[----:B------:R-:W-:-:S05]  /*41d0*/  F2FP.BF16.F32.PACK_AB R20, RZ, R20 ;  /* 0x00000014ff14723e */ /* 0x000fca00000010ff */
[----:B------:R0:W-:Y:S02]  /*41e0*/  @P5 STG.E.U16 desc[UR46][R18.64+0x2], R20 ;  /* 0x0000021412005986 */ /* 0x0001e4000c10152e */
[----:B0-----:R-:W-:-:S05]  /*41f0*/  IADD3 R20, P5, R18, R21, RZ ;  /* 0x0000001512147210 */ /* 0x001fca0007fbe0ff */
[----:B----4-:R-:W-:Y:S01]  /*4200*/  IMAD.X R21, R19, 0x1, R216, P5 ;  /* 0x0000000113157824 */ /* 0x010fe200028e06d8 */
[----:B------:R-:W-:Y:S07]  /*4210*/  @!P0 BRA `(.L_x_66) ;  /* 0x0000000000048947 */ /* 0x000fee0003800000 */
[----:B------:R0:W5:Y:S02]  /*4220*/  LDG.E.LTC128B.U16 R232, desc[UR46][R234.64] ;  /* 0x0000002eeae87981 */ /* 0x000164000c1e1520 */
.L_x_66:
[----:B------:R-:W-:Y:S05]  /*4230*/  BSYNC B1 ;  /* 0x0000000000017941 */ /* 0x000fea0003800000 */
.L_x_65:
[----:B-----5:R-:W-:Y:S01]  /*4240*/  IMAD.U32 R216, R232, 0x10000, RZ ;  /* 0x00010000e8d87824 */ /* 0x020fe200078e00ff */
[----:B------:R-:W-:Y:S01]  /*4250*/  LOP3.LUT P5, RZ, R17, 0x4, RZ, 0xc0, !PT ;  /* 0x0000000411ff7812 */ /* 0x000fe200078ac0ff */
[----:B------:R-:W-:Y:S02]  /*4260*/  BSSY B1, `(.L_x_67) ;  /* 0x0000008000017945 */ /* 0x000fe40003800000 */
[----:B------:R-:W-:-:S04]  /*4270*/  FMUL R216, R216, R16 ;  /* 0x00000010d8d87220 */ /* 0x000fc80000400000 */
[----:B------:R-:W-:-:S05]  /*4280*/  FFMA R216, R218, R2, R216 ;  /* 0x00000002dad87223 */ /* 0x000fca00000000d8 */
[----:B------:R-:W-:-:S05]  /*4290*/  F2FP.BF16.F32.PACK_AB R216, RZ, R216 ;  /* 0x000000d8ffd8723e */ /* 0x000fca00000010ff */
[----:B------:R4:W-:Y:S01]  /*42a0*/  @P0 STG.E.U16 desc[UR46][R20.64], R216 ;  /* 0x000000d814000986 */ /* 0x0009e2000c10152e */
[----:B------:R-:W-:-:S13]  /*42b0*/  ISETP.GT.AND P0, PT, R3, 0x88, P5 ;  /* 0x000000880300780c */ /* 0x000fda0002f04270 */
[----:B----4-:R-:W-:Y:S05]  /*42c0*/  @!P0 BRA `(.L_x_68) ;  /* 0x0000000000048947 */ /* 0x010fea0003800000 */
[----:B------:R4:W5:Y:S02]  /*42d0*/  LDG.E.LTC128B.U16 R232, desc[UR46][R12.64+0x2] ;  /* 0x0000022e0ce87981 */ /* 0x000964000c1e1520 */
.L_x_68:
[----:B------:R-:W-:Y:S05]  /*42e0*/  BSYNC B1 ;  /* 0x0000000000017941 */ /* 0x000fea0003800000 */
.L_x_67:
        /* <DEDUP_REMOVED lines=8> */
[----:B0-----:R-:W-:Y:S05]  /*4370*/  @!P0 BRA `(.L_x_70) ;  /* 0x0000000000048947 */ /* 0x001fea0003800000 */
[----:B------:R0:W5:Y:S02]  /*4380*/  LDG.E.LTC128B.U16 R232, desc[UR46][R14.64+0x10] ;  /* 0x0000102e0ee87981 */ /* 0x000164000c1e1520 */
.L_x_70:
[----:B------:R-:W-:Y:S05]  /*4390*/  BSYNC B1 ;  /* 0x0000000000017941 */ /* 0x000fea0003800000 */
.L_x_69:
[----:B-----5:R-:W-:Y:S01]  /*43a0*/  IMAD.U32 R217, R232, 0x10000, RZ ;  /* 0x00010000e8d97824 */ /* 0x020fe200078e00ff */
[----:B------:R-:W-:Y:S03]  /*43b0*/  BSSY B1, `(.L_x_71) ;  /* 0x0000008000017945 */ /* 0x000fe60003800000 */
[----:B------:R-:W-:-:S04]  /*43c0*/  FMUL R217, R217, R16 ;  /* 0x00000010d9d97220 */ /* 0x000fc80000400000 */
[----:B------:R-:W-:-:S05]  /*43d0*/  FFMA R217, R220, R2, R217 ;  /* 0x00000002dcd97223 */ /* 0x000fca00000000d9 */
[----:B------:R-:W-:-:S05]  /*43e0*/  F2FP.BF16.F32.PACK_AB R217, RZ, R217 ;  /* 0x000000d9ffd9723e */ /* 0x000fca00000010ff */
[----:B------:R0:W-:Y:S01]  /*43f0*/  @P0 STG.E.U16 desc[UR46][R18.64+0x10], R217 ;  /* 0x000010d912000986 */ /* 0x0001e2000c10152e */
[----:B------:R-:W-:-:S13]  /*4400*/  ISETP.GT.AND P0, PT, R3, 0x80, P6 ;  /* 0x000000800300780c */ /* 0x000fda0003704270 */
[----:B0-----:R-:W-:Y:S05]  /*4410*/  @!P0 BRA `(.L_x_72) ;  /* 0x0000000000048947 */ /* 0x001fea0003800000 */
[----:B------:R0:W5:Y:S02]  /*4420*/  LDG.E.LTC128B.U16 R232, desc[UR46][R14.64+0x12] ;  /* 0x0000122e0ee87981 */ /* 0x000164000c1e1520 */
.L_x_72:
[----:B------:R-:W-:Y:S05]  /*4430*/  BSYNC B1 ;  /* 0x0000000000017941 */ /* 0x000fea0003800000 */
.L_x_71:
[----:B-----5:R-:W-:Y:S01]  /*4440*/  IMAD.U32 R217, R232, 0x10000, RZ ;  /* 0x00010000e8d97824 */ /* 0x020fe200078e00ff */
[----:B------:R-:W-:Y:S01]  /*4450*/  ISETP.GT.AND P5, PT, R3, 0x88, P5 ;  /* 0x000000880300780c */ /* 0x000fe20002fa4270 */
[----:B------:R-:W-:Y:S02]  /*4460*/  BSSY B1, `(.L_x_73) ;  /* 0x0000007000017945 */ /* 0x000fe40003800000 */
[----:B------:R-:W-:-:S04]  /*4470*/  FMUL R216, R217, R16 ;  /* 0x00000010d9d87220 */ /* 0x000fc80000400000 */
[----:B------:R-:W-:-:S05]  /*4480*/  FFMA R216, R221, R2, R216 ;  /* 0x00000002ddd87223 */ /* 0x000fca00000000d8 */
[----:B------:R-:W-:-:S05]  /*4490*/  F2FP.BF16.F32.PACK_AB R216, RZ, R216 ;  /* 0x000000d8ffd8723e */ /* 0x000fca00000010ff */
[----:B------:R0:W-:Y:S01]  /*44a0*/  @P0 STG.E.U16 desc[UR46][R18.64+0x12], R216 ;  /* 0x000012d812000986 */ /* 0x0001e2000c10152e */
[----:B------:R-:W-:Y:S05]  /*44b0*/  @!P5 BRA `(.L_x_74) ;  /* 0x000000000004d947 */ /* 0x000fea0003800000 */
[----:B------:R0:W5:Y:S02]  /*44c0*/  LDG.E.LTC128B.U16 R232, desc[UR46][R12.64+0x10] ;  /* 0x0000102e0ce87981 */ /* 0x000164000c1e1520 */
.L_x_74:
[----:B------:R-:W-:Y:S05]  /*44d0*/  BSYNC B1 ;  /* 0x0000000000017941 */ /* 0x000fea0003800000 */
.L_x_73:
        /* <DEDUP_REMOVED lines=9> */
.L_x_76:
[----:B------:R-:W-:Y:S05]  /*4570*/  BSYNC B1 ;  /* 0x0000000000017941 */ /* 0x000fea0003800000 */
.L_x_75:
[----:B0----5:R-:W-:Y:S01]  /*4580*/  IMAD.U32 R217, R232, 0x10000, RZ ;  /* 0x00010000e8d97824 */ /* 0x021fe200078e00ff */
        /* <DEDUP_REMOVED lines=8> */
.L_x_78:
[----:B------:R-:W-:Y:S05]  /*4610*/  BSYNC B1 ;  /* 0x0000000000017941 */ /* 0x000fea0003800000 */
.L_x_77:
        /* <DEDUP_REMOVED lines=9> */
.L_x_80:
[----:B------:R-:W-:Y:S05]  /*46b0*/  BSYNC B1 ;  /* 0x0000000000017941 */ /* 0x000fea0003800000 */
.L_x_79:
        /* <DEDUP_REMOVED lines=9> */
.L_x_82:
[----:B------:R-:W-:Y:S05]  /*4750*/  BSYNC B1 ;  /* 0x0000000000017941 */ /* 0x000fea0003800000 */
.L_x_81:
        /* <DEDUP_REMOVED lines=9> */
.L_x_84:
[----:B------:R-:W-:Y:S05]  /*47f0*/  BSYNC B1 ;  /* 0x0000000000017941 */ /* 0x000fea0003800000 */
.L_x_83:
        /* <DEDUP_REMOVED lines=9> */
.L_x_86:
[----:B------:R-:W-:Y:S05]  /*4890*/  BSYNC B1 ;  /* 0x0000000000017941 */ /* 0x000fea0003800000 */
.L_x_85:
        /* <DEDUP_REMOVED lines=9> */
.L_x_88:
[----:B------:R-:W-:Y:S05]  /*4930*/  BSYNC B1 ;  /* 0x0000000000017941 */ /* 0x000fea0003800000 */
.L_x_87:
        /* <DEDUP_REMOVED lines=9> */
.L_x_90:
[----:B------:R-:W-:Y:S05]  /*49d0*/  BSYNC B1 ;  /* 0x0000000000017941 */ /* 0x000fea0003800000 */
.L_x_89:
        /* <DEDUP_REMOVED lines=9> */
.L_x_92:
[----:B------:R-:W-:Y:S05]  /*4a70*/  BSYNC B1 ;  /* 0x0000000000017941 */ /* 0x000fea0003800000 */
.L_x_91:
[----:B0----5:R-:W-:Y:S01]  /*4a80*/  IMAD.U32 R217, R232, 0x10000, RZ ;  /* 0x00010000e8d97824 */ /* 0x021fe200078e00ff */
[----:B------:R-:W-:Y:S01]  /*4a90*/  ISETP.GT.AND P3, PT, R0, 0x20, PT ;  /* 0x000000200000780c */ /* 0x000fe20003f64270 */
[----:B------:R-:W-:Y:S02]  /*4aa0*/  BSSY B1, `(.L_x_93) ;  /* 0x0000009000017945 */ /* 0x000fe40003800000 */
[----:B------:R-:W-:Y:S01]  /*4ab0*/  FMUL R216, R217, R16 ;  /* 0x00000010d9d87220 */ /* 0x000fe20000400000 */
[----:B------:R-:W-:-:S03]  /*4ac0*/  ISETP.GT.AND P0, PT, R3, RZ, P3 ;  /* 0x000000ff0300720c */ /* 0x000fc60001f04270 */
[----:B------:R-:W-:-:S05]  /*4ad0*/  FFMA R216, R231, R2, R216 ;  /* 0x00000002e7d87223 */ /* 0x000fca00000000d8 */
[----:B------:R-:W-:Y:S02]  /*4ae0*/  F2FP.BF16.F32.PACK_AB R217, RZ, R216 ;  /* 0x000000d8ffd9723e */ /* 0x000fe400000010ff */
[----:B------:R-:W-:-:S03]  /*4af0*/  P2R R216, PR, RZ, 0x8 ;  /* 0x00000008ffd87803 */ /* 0x000fc60000000000 */
[----:B------:R0:W-:Y:S01]  /*4b00*/  @P1 STG.E.U16 desc[UR46][R20.64+0x32], R217 ;  /* 0x000032d914001986 */ /* 0x0001e2000c10152e */
[----:B------:R-:W-:Y:S05]  /*4b10*/  @!P0 BRA `(.L_x_94) ;  /* 0x0000000000048947 */ /* 0x000fea0003800000 */
[----:B------:R0:W5:Y:S02]  /*4b20*/  LDG.E.LTC128B.U16 R232, desc[UR46][R4.64+0x40] ;  /* 0x0000402e04e87981 */ /* 0x000164000c1e1520 */
.L_x_94:
[----:B------:R-:W-:Y:S05]  /*4b30*/  BSYNC B1 ;  /* 0x0000000000017941 */ /* 0x000fea0003800000 */
.L_x_93:
[----:B0----5:R-:W-:Y:S01]  /*4b40*/  IMAD.U32 R21, R232, 0x10000, RZ ;  /* 0x00010000e8157824 */ /* 0x021fe200078e00ff */
[----:B------:R-:W-:Y:S01]  /*4b50*/  ISETP.GT.AND P2, PT, R0, 0x21, PT ;  /* 0x000000210000780c */ /* 0x000fe20003f44270 */
[----:B------:R-:W-:Y:S02]  /*4b60*/  BSSY B1, `(.L_x_95) ;  /* 0x0000009000017945 */ /* 0x000fe40003800000 */
[----:B------:R-:W-:Y:S01]  /*4b70*/  FMUL R21, R21, R16 ;  /* 0x0000001015157220 */ /* 0x000fe20000400000 */
[----:B------:R-:W-:-:S03]  /*4b80*/  ISETP.GT.AND P1, PT, R3, RZ, P2 ;  /* 0x000000ff0300720c */ /* 0x000fc60001724270 */
[----:B------:R-:W-:Y:S01]  /*4b90*/  FFMA R21, R200, R2, R21 ;  /* 0x00000002c8157223 */ /* 0x000fe20000000015 */
[----:B------:R-:W-:-:S04]  /*4ba0*/  P2R R200, PR, RZ, 0x4 ;  /* 0x00000004ffc87803 */ /* 0x000fc80000000000 */
[----:B------:R-:W-:-:S05]  /*4bb0*/  F2FP.BF16.F32.PACK_AB R21, RZ, R21 ;  /* 0x00000015ff15723e */ /* 0x000fca00000010ff */
[----:B------:R0:W-:Y:S01]  /*4bc0*/  @P0 STG.E.U16 desc[UR46][R6.64+0x40], R21 ;  /* 0x0000401506000986 */ /* 0x0001e2000c10152e */
[----:B------:R-:W-:Y:S05]  /*4bd0*/  @!P1 BRA `(.L_x_96) ;  /* 0x0000000000049947 */ /* 0x000fea0003800000 */
[----:B------:R0:W5:Y:S02]  /*4be0*/  LDG.E.LTC128B.U16 R232, desc[UR46][R4.64+0x42] ;  /* 0x0000422e04e87981 */ /* 0x000164000c1e1520 */
.L_x_96:
[----:B------:R-:W-:Y:S05]  /*4bf0*/  BSYNC B1 ;  /* 0x0000000000017941 */ /* 0x000fea0003800000 */
.L_x_95:
        /* <DEDUP_REMOVED lines=9> */
.L_x_98:
[----:B------:R-:W-:Y:S05]  /*4c90*/  BSYNC B1 ;  /* 0x0000000000017941 */ /* 0x000fea0003800000 */
.L_x_97:
        /* <DEDUP_REMOVED lines=9> */
.L_x_100:
[----:B------:R-:W-:Y:S05]  /*4d30*/  BSYNC B1 ;  /* 0x0000000000017941 */ /* 0x000fea0003800000 */
.L_x_99:
[----:B0----5:R-:W-:Y:S01]  /*4d40*/  IMAD.U32 R21, R232, 0x10000, RZ ;  /* 0x00010000e8157824 */ /* 0x021fe200078e00ff */
[----:B------:R-:W-:Y:S01]  /*4d50*/  ISETP.GT.AND P6, PT, R0, 0x28, PT ;  /* 0x000000280000780c */ /* 0x000fe20003fc4270 */
[----:B------:R-:W-:Y:S02]  /*4d60*/  BSSY B1, `(.L_x_101) ;  /* 0x0000008000017945 */ /* 0x000fe40003800000 */
[----:B------:R-:W-:Y:S01]  /*4d70*/  FMUL R20, R21, R16 ;  /* 0x0000001015147220 */ /* 0x000fe20000400000 */
[----:B------:R-:W-:-:S03]  /*4d80*/  ISETP.GT.AND P0, PT, R3, RZ, P6 ;  /* 0x000000ff0300720c */ /* 0x000fc60003704270 */
[----:B------:R-:W-:-:S05]  /*4d90*/  FFMA R20, R203, R2, R20 ;  /* 0x00000002cb147223 */ /* 0x000fca0000000014 */
[----:B------:R-:W-:-:S05]  /*4da0*/  F2FP.BF16.F32.PACK_AB R20, RZ, R20 ;  /* 0x00000014ff14723e */ /* 0x000fca00000010ff */
[----:B------:R0:W-:Y:S01]  /*4db0*/  @P1 STG.E.U16 desc[UR46][R10.64+0x42], R20 ;  /* 0x000042140a001986 */ /* 0x0001e2000c10152e */
[----:B------:R-:W-:Y:S05]  /*4dc0*/  @!P0 BRA `(.L_x_102) ;  /* 0x0000000000048947 */ /* 0x000fea0003800000 */
[----:B------:R0:W5:Y:S02]  /*4dd0*/  LDG.E.LTC128B.U16 R232, desc[UR46][R4.64+0x50] ;  /* 0x0000502e04e87981 */ /* 0x000164000c1e1520 */
.L_x_102:
[----:B------:R-:W-:Y:S05]  /*4de0*/  BSYNC B1 ;  /* 0x0000000000017941 */ /* 0x000fea0003800000 */
.L_x_101:
[----:B-----5:R-:W-:Y:S01]  /*4df0*/  IMAD.U32 R21, R232, 0x10000, RZ ;  /* 0x00010000e8157824 */ /* 0x020fe200078e00ff */
        /* <DEDUP_REMOVED lines=9> */
.L_x_104:
[----:B------:R-:W-:Y:S05]  /*4e90*/  BSYNC B1 ;  /* 0x0000000000017941 */ /* 0x000fea0003800000 */
.L_x_103:
        /* <DEDUP_REMOVED lines=9> */
.L_x_106:
[----:B------:R-:W-:Y:S05]  /*4f30*/  BSYNC B1 ;  /* 0x0000000000017941 */ /* 0x000fea0003800000 */
.L_x_105:
        /* <DEDUP_REMOVED lines=9> */
.L_x_108:
[----:B------:R-:W-:Y:S05]  /*4fd0*/  BSYNC B1 ;  /* 0x0000000000017941 */ /* 0x000fea0003800000 */
.L_x_107:
[----:B0----5:R-:W-:Y:S01]  /*4fe0*/  IMAD.U32 R21, R232, 0x10000, RZ ;  /* 0x00010000e8157824 */ /* 0x021fe200078e00ff */
[----:B------:R-:W-:Y:S01]  /*4ff0*/  ISETP.GT.AND P3, PT, R0, 0x30, PT ;  /* 0x000000300000780c */ /* 0x000fe20003f64270 */
[----:B------:R-:W-:Y:S01]  /*5000*/  IMAD.U32 R203, RZ, RZ, UR8 ;  /* 0x00000008ffcb7e24 */ /* 0x000fe2000f8e00ff */
[----:B------:R-:W-:Y:S01]  /*5010*/  BSSY B1, `(.L_x_109) ;  /* 0x000000e000017945 */ /* 0x000fe20003800000 */
[----:B------:R-:W-:Y:S01]  /*5020*/  FMUL R20, R21, R16 ;  /* 0x0000001015147220 */ /* 0x000fe20000400000 */
[----:B------:R-:W-:Y:S02]  /*5030*/  IMAD.U32 R202, RZ, RZ, UR9 ;  /* 0x00000009ffca7e24 */ /* 0x000fe4000f8e00ff */
[----:B------:R-:W-:Y:S02]  /*5040*/  IMAD.SHL.U32 R203, R203, 0x10, RZ ;  /* 0x00000010cbcb7824 */ /* 0x000fe400078e00ff */
[----:B------:R-:W-:Y:S01]  /*5050*/  FFMA R20, R207, R2, R20 ;  /* 0x00000002cf147223 */ /* 0x000fe20000000014 */
[----:B------:R-:W-:-:S02]  /*5060*/  IMAD.U32 R201, RZ, RZ, UR8 ;  /* 0x00000008ffc97e24 */ /* 0x000fc4000f8e00ff */
[----:B------:R-:W-:Y:S02]  /*5070*/  IADD3 R236, P0, P2, R203, R6, R236 ;  /* 0x00000006cbec7210 */ /* 0x000fe40007a1e0ec */
[----:B------:R-:W-:Y:S02]  /*5080*/  F2FP.BF16.F32.PACK_AB R20, RZ, R20 ;  /* 0x00000014ff14723e */ /* 0x000fe400000010ff */
[----:B------:R-:W-:-:S03]  /*5090*/  SHF.L.U64.HI R201, R201, 0x4, R202 ;  /* 0x00000004c9c97819 */ /* 0x000fc600000102ca */
[----:B------:R0:W-:Y:S01]  /*50a0*/  @P1 STG.E.U16 desc[UR46][R10.64+0x52], R20 ;  /* 0x000052140a001986 */ /* 0x0001e2000c10152e */
[----:B------:R-:W-:Y:S02]  /*50b0*/  IADD3.X R237, R201, R7, R233, P0, P2 ;  /* 0x00000007c9ed7210 */ /* 0x000fe400007e44e9 */
[----:B------:R-:W-:-:S13]  /*50c0*/  ISETP.GT.AND P0, PT, R3, RZ, P3 ;  /* 0x000000ff0300720c */ /* 0x000fda0001f04270 */
[----:B0-----:R-:W-:Y:S05]  /*50d0*/  @!P0 BRA `(.L_x_110) ;  /* 0x0000000000048947 */ /* 0x001fea0003800000 */
[----:B------:R0:W5:Y:S02]  /*50e0*/  LDG.E.LTC128B.U16 R232, desc[UR46][R4.64+0x60] ;  /* 0x0000602e04e87981 */ /* 0x000164000c1e1520 */
.L_x_110:
[----:B------:R-:W-:Y:S05]  /*50f0*/  BSYNC B1 ;  /* 0x0000000000017941 */ /* 0x000fea0003800000 */
.L_x_109:
[----:B-----5:R-:W-:Y:S01]  /*5100*/  IMAD.U32 R21, R232, 0x10000, RZ ;  /* 0x00010000e8157824 */ /* 0x020fe200078e00ff */
[----:B------:R-:W-:Y:S01]  /*5110*/  ISETP.GT.AND P2, PT, R0, 0x31, PT ;  /* 0x000000310000780c */ /* 0x000fe20003f44270 */
[----:B------:R-:W-:Y:S02]  /*5120*/  BSSY B1, `(.L_x_111) ;  /* 0x0000008000017945 */ /* 0x000fe40003800000 */
[----:B------:R-:W-:-:S04]  /*5130*/  FMUL R21, R21, R16 ;  /* 0x0000001015157220 */ /* 0x000fc80000400000 */
[----:B------:R-:W-:-:S05]  /*5140*/  FFMA R21, R208, R2, R21 ;  /* 0x00000002d0157223 */ /* 0x000fca0000000015 */
[----:B------:R-:W-:-:S05]  /*5150*/  F2FP.BF16.F32.PACK_AB R21, RZ, R21 ;  /* 0x00000015ff15723e */ /* 0x000fca00000010ff */
[----:B------:R0:W-:Y:S01]  /*5160*/  @P0 STG.E.U16 desc[UR46][R6.64+0x60], R21 ;  /* 0x0000601506000986 */ /* 0x0001e2000c10152e */
[----:B------:R-:W-:-:S13]  /*5170*/  ISETP.GT.AND P0, PT, R3, RZ, P2 ;  /* 0x000000ff0300720c */ /* 0x000fda0001704270 */
[----:B0-----:R-:W-:Y:S05]  /*5180*/  @!P0 BRA `(.L_x_112) ;  /* 0x0000000000048947 */ /* 0x001fea0003800000 */
[----:B------:R0:W5:Y:S02]  /*5190*/  LDG.E.LTC128B.U16 R232, desc[UR46][R4.64+0x62] ;  /* 0x0000622e04e87981 */ /* 0x000164000c1e1520 */
.L_x_112:
[----:B------:R-:W-:Y:S05]  /*51a0*/  BSYNC B1 ;  /* 0x0000000000017941 */ /* 0x000fea0003800000 */
.L_x_111:
        /* <DEDUP_REMOVED lines=9> */
.L_x_114:
[----:B------:R-:W-:Y:S05]  /*5240*/  BSYNC B1 ;  /* 0x0000000000017941 */ /* 0x000fea0003800000 */
.L_x_113:
        /* <DEDUP_REMOVED lines=9> */
.L_x_116:
[----:B------:R-:W-:Y:S05]  /*52e0*/  BSYNC B1 ;  /* 0x0000000000017941 */ /* 0x000fea0003800000 */
.L_x_115:
[----:B-----5:R-:W-:Y:S01]  /*52f0*/  IMAD.U32 R21, R232, 0x10000, RZ ;  /* 0x00010000e8157824 */ /* 0x020fe200078e00ff */
[----:B------:R-:W-:Y:S01]  /*5300*/  ISETP.GT.AND P1, PT, R0, 0x38, PT ;  /* 0x000000380000780c */ /* 0x000fe20003f24270 */
[----:B------:R-:W-:Y:S02]  /*5310*/  BSSY B1, `(.L_x_117) ;  /* 0x000000b000017945 */ /* 0x000fe40003800000 */
[----:B------:R-:W-:-:S04]  /*5320*/  FMUL R20, R21, R16 ;  /* 0x0000001015147220 */ /* 0x000fc80000400000 */
[----:B------:R-:W-:-:S05]  /*5330*/  FFMA R20, R211, R2, R20 ;  /* 0x00000002d3147223 */ /* 0x000fca0000000014 */
[----:B------:R-:W-:-:S04]  /*5340*/  F2FP.BF16.F32.PACK_AB R20, RZ, R20 ;  /* 0x00000014ff14723e */ /* 0x000fc800000010ff */
[----:B------:R-:W-:-:S05]  /*5350*/  PRMT R21, R20, 0x7610, R21 ;  /* 0x0000761014157816 */ /* 0x000fca0000000015 */
[----:B------:R1:W-:Y:S01]  /*5360*/  @P0 STG.E.U16 desc[UR46][R10.64+0x62], R21 ;  /* 0x000062150a000986 */ /* 0x0003e2000c10152e */
[----:B------:R-:W-:-:S05]  /*5370*/  IADD3 R20, P0, R203, R18, RZ ;  /* 0x00000012cb147210 */ /* 0x000fca0007f1e0ff */
[----:B-1----:R-:W-:Y:S01]  /*5380*/  IMAD.X R21, R201, 0x1, R19, P0 ;  /* 0x00000001c9157824 */ /* 0x002fe200000e0613 */
[----:B------:R-:W-:-:S13]  /*5390*/  ISETP.GT.AND P0, PT, R3, RZ, P1 ;  /* 0x000000ff0300720c */ /* 0x000fda0000f04270 */
[----:B------:R-:W-:Y:S05]  /*53a0*/  @!P0 BRA `(.L_x_118) ;  /* 0x0000000000048947 */ /* 0x000fea0003800000 */
[----:B------:R1:W5:Y:S02]  /*53b0*/  LDG.E.LTC128B.U16 R232, desc[UR46][R4.64+0x70] ;  /* 0x0000702e04e87981 */ /* 0x000364000c1e1520 */
.L_x_118:
[----:B------:R-:W-:Y:S05]  /*53c0*/  BSYNC B1 ;  /* 0x0000000000017941 */ /* 0x000fea0003800000 */
.L_x_117:
[----:B-----5:R-:W-:Y:S01]  /*53d0*/  IMAD.U32 R201, R232, 0x10000, RZ ;  /* 0x00010000e8c97824 */ /* 0x020fe200078e00ff */
[----:B------:R-:W-:Y:S03]  /*53e0*/  BSSY B1, `(.L_x_119) ;  /* 0x0000009000017945 */ /* 0x000fe60003800000 */
[----:B------:R-:W-:-:S04]  /*53f0*/  FMUL R201, R201, R16 ;  /* 0x00000010c9c97220 */ /* 0x000fc80000400000 */
[----:B------:R-:W-:-:S05]  /*5400*/  FFMA R201, R212, R2, R201 ;  /* 0x00000002d4c97223 */ /* 0x000fca00000000c9 */
[----:B------:R-:W-:-:S05]  /*5410*/  F2FP.BF16.F32.PACK_AB R201, RZ, R201 ;  /* 0x000000c9ffc9723e */ /* 0x000fca00000010ff */
[----:B------:R0:W-:Y:S01]  /*5420*/  @P0 STG.E.U16 desc[UR46][R6.64+0x70], R201 ;  /* 0x000070c906000986 */ /* 0x0001e2000c10152e */
[----:B------:R-:W-:-:S04]  /*5430*/  ISETP.GT.AND P0, PT, R0, 0x39, PT ;  /* 0x000000390000780c */ /* 0x000fc80003f04270 */
[----:B------:R-:W-:-:S13]  /*5440*/  ISETP.GT.AND P5, PT, R3, RZ, P0 ;  /* 0x000000ff0300720c */ /* 0x000fda00007a4270 */
[----:B0-----:R-:W-:Y:S05]  /*5450*/  @!P5 BRA `(.L_x_120) ;  /* 0x000000000004d947 */ /* 0x001fea0003800000 */
[----:B------:R0:W5:Y:S02]  /*5460*/  LDG.E.LTC128B.U16 R232, desc[UR46][R4.64+0x72] ;  /* 0x0000722e04e87981 */ /* 0x000164000c1e1520 */
.L_x_120:
[----:B------:R-:W-:Y:S05]  /*5470*/  BSYNC B1 ;  /* 0x0000000000017941 */ /* 0x000fea0003800000 */
.L_x_119:
        /* <DEDUP_REMOVED lines=9> */
.L_x_122:
[----:B------:R-:W-:Y:S05]  /*5510*/  BSYNC B1 ;  /* 0x0000000000017941 */ /* 0x000fea0003800000 */
.L_x_121:
        /* <DEDUP_REMOVED lines=9> */
.L_x_124:
[----:B------:R-:W-:Y:S05]  /*55b0*/  BSYNC B1 ;  /* 0x0000000000017941 */ /* 0x000fea0003800000 */
.L_x_123:
[----:B-----5:R-:W-:Y:S01]  /*55c0*/  IMAD.U32 R201, R232, 0x10000, RZ ;  /* 0x00010000e8c97824 */ /* 0x020fe200078e00ff */
[----:B------:R-:W-:Y:S03]  /*55d0*/  BSSY B1, `(.L_x_125) ;  /* 0x0000009000017945 */ /* 0x000fe60003800000 */
[----:B------:R-:W-:-:S04]  /*55e0*/  FMUL R202, R201, R16 ;  /* 0x00000010c9ca7220 */ /* 0x000fc80000400000 */
[----:B------:R-:W-:-:S05]  /*55f0*/  FFMA R202, R215, R2, R202 ;  /* 0x00000002d7ca7223 */ /* 0x000fca00000000ca */
[----:B------:R-:W-:-:S05]  /*5600*/  F2FP.BF16.F32.PACK_AB R202, RZ, R202 ;  /* 0x000000caffca723e */ /* 0x000fca00000010ff */
[----:B------:R0:W-:Y:S01]  /*5610*/  @P5 STG.E.U16 desc[UR46][R10.64+0x72], R202 ;  /* 0x000072ca0a005986 */ /* 0x0001e2000c10152e */
[----:B------:R-:W-:-:S04]  /*5620*/  ISETP.NE.AND P5, PT, R216, RZ, PT ;  /* 0x000000ffd800720c */ /* 0x000fc80003fa5270 */
[----:B------:R-:W-:-:S13]  /*5630*/  ISETP.GT.AND P5, PT, R3, 0x80, P5 ;  /* 0x000000800300780c */ /* 0x000fda0002fa4270 */
[----:B0-----:R-:W-:Y:S05]  /*5640*/  @!P5 BRA `(.L_x_126) ;  /* 0x000000000004d947 */ /* 0x001fea0003800000 */
[----:B------:R0:W5:Y:S02]  /*5650*/  LDG.E.LTC128B.U16 R232, desc[UR46][R14.64+0x40] ;  /* 0x0000402e0ee87981 */ /* 0x000164000c1e1520 */
.L_x_126:
[----:B------:R-:W-:Y:S05]  /*5660*/  BSYNC B1 ;  /* 0x0000000000017941 */ /* 0x000fea0003800000 */
.L_x_125:
        /* <DEDUP_REMOVED lines=10> */
.L_x_128:
[----:B------:R-:W-:Y:S05]  /*5710*/  BSYNC B1 ;  /* 0x0000000000017941 */ /* 0x000fea0003800000 */
.L_x_127:
        /* <DEDUP_REMOVED lines=10> */
.L_x_130:
[----:B------:R-:W-:Y:S05]  /*57c0*/  BSYNC B1 ;  /* 0x0000000000017941 */ /* 0x000fea0003800000 */
.L_x_129:
        /* <DEDUP_REMOVED lines=10> */
.L_x_132:
[----:B------:R-:W-:Y:S05]  /*5870*/  BSYNC B1 ;  /* 0x0000000000017941 */ /* 0x000fea0003800000 */
.L_x_131:
        /* <DEDUP_REMOVED lines=9> */
.L_x_134:
[----:B------:R-:W-:Y:S05]  /*5910*/  BSYNC B1 ;  /* 0x0000000000017941 */ /* 0x000fea0003800000 */
.L_x_133:
        /* <DEDUP_REMOVED lines=9> */
.L_x_136:
[----:B------:R-:W-:Y:S05]  /*59b0*/  BSYNC B1 ;  /* 0x0000000000017941 */ /* 0x000fea0003800000 */
.L_x_135:
        /* <DEDUP_REMOVED lines=9> */
.L_x_138:
[----:B------:R-:W-:Y:S05]  /*5a50*/  BSYNC B1 ;  /* 0x0000000000017941 */ /* 0x000fea0003800000 */
.L_x_137:
        /* <DEDUP_REMOVED lines=9> */
.L_x_140:
[----:B------:R-:W-:Y:S05]  /*5af0*/  BSYNC B1 ;  /* 0x0000000000017941 */ /* 0x000fea0003800000 */
.L_x_139:
        /* <DEDUP_REMOVED lines=9> */
.L_x_142:
[----:B------:R-:W-:Y:S05]  /*5b90*/  BSYNC B1 ;  /* 0x0000000000017941 */ /* 0x000fea0003800000 */
.L_x_141:
        /* <DEDUP_REMOVED lines=9> */
.L_x_144:
[----:B------:R-:W-:Y:S05]  /*5c30*/  BSYNC B1 ;  /* 0x0000000000017941 */ /* 0x000fea0003800000 */
.L_x_143:
        /* <DEDUP_REMOVED lines=9> */
.L_x_146:
[----:B------:R-:W-:Y:S05]  /*5cd0*/  BSYNC B1 ;  /* 0x0000000000017941 */ /* 0x000fea0003800000 */
.L_x_145:
        /* <DEDUP_REMOVED lines=9> */
.L_x_148:
[----:B------:R-:W-:Y:S05]  /*5d70*/  BSYNC B1 ;  /* 0x0000000000017941 */ /* 0x000fea0003800000 */
.L_x_147:
        /* <DEDUP_REMOVED lines=9> */
.L_x_150:
[----:B------:R-:W-:Y:S05]  /*5e10*/  BSYNC B1 ;  /* 0x0000000000017941 */ /* 0x000fea0003800000 */
.L_x_149:
        /* <DEDUP_REMOVED lines=9> */
.L_x_152:
[----:B------:R-:W-:Y:S05]  /*5eb0*/  BSYNC B1 ;  /* 0x0000000000017941 */ /* 0x000fea0003800000 */
.L_x_151:
        /* <DEDUP_REMOVED lines=9> */
.L_x_154:
[----:B------:R-:W-:Y:S05]  /*5f50*/  BSYNC B1 ;  /* 0x0000000000017941 */ /* 0x000fea0003800000 */
.L_x_153:
        /* <DEDUP_REMOVED lines=9> */
.L_x_156:
[----:B------:R-:W-:Y:S05]  /*5ff0*/  BSYNC B1 ;  /* 0x0000000000017941 */ /* 0x000fea0003800000 */
.L_x_155:
        /* <DEDUP_REMOVED lines=11> */
.L_x_158:
[----:B------:R-:W-:Y:S05]  /*60b0*/  BSYNC B1 ;  /* 0x0000000000017941 */ /* 0x000fea0003800000 */
.L_x_157:
[----:B0----5:R-:W-:Y:S01]  /*60c0*/  IMAD.U32 R185, R232, 0x10000, RZ ;  /* 0x00010000e8b97824 */ /* 0x021fe200078e00ff */
[----:B------:R-:W-:Y:S01]  /*60d0*/  ISETP.GT.AND P2, PT, R0, 0x41, PT ;  /* 0x000000410000780c */ /* 0x000fe20003f44270 */
[----:B------:R-:W-:Y:S02]  /*60e0*/  BSSY B1, `(.L_x_159) ;  /* 0x0000009000017945 */ /* 0x000fe40003800000 */
[----:B------:R-:W-:Y:S01]  /*60f0*/  FMUL R185, R185, R16 ;  /* 0x00000010b9b97220 */ /* 0x000fe20000400000 */
[----:B------:R-:W-:Y:S02]  /*6100*/  ISETP.GT.AND P0, PT, R3, RZ, P2 ;  /* 0x000000ff0300720c */ /* 0x000fe40001704270 */
[----:B------:R-:W-:Y:S01]  /*6110*/  P2R R186, PR, RZ, 0x4 ;  /* 0x00000004ffba7803 */ /* 0x000fe20000000000 */
[----:B------:R-:W-:-:S05]  /*6120*/  FFMA R185, R168, R2, R185 ;  /* 0x00000002a8b97223 */ /* 0x000fca00000000b9 */
[----:B------:R-:W-:-:S05]  /*6130*/  F2FP.BF16.F32.PACK_AB R185, RZ, R185 ;  /* 0x000000b9ffb9723e */ /* 0x000fca00000010ff */
[----:B------:R0:W-:Y:S01]  /*6140*/  @P1 STG.E.U16 desc[UR46][R6.64+0x80], R185 ;  /* 0x000080b906001986 */ /* 0x0001e2000c10152e */
[----:B------:R-:W-:Y:S05]  /*6150*/  @!P0 BRA `(.L_x_160) ;  /* 0x0000000000048947 */ /* 0x000fea0003800000 */
[----:B------:R0:W5:Y:S02]  /*6160*/  LDG.E.LTC128B.U16 R232, desc[UR46][R4.64+0x82] ;  /* 0x0000822e04e87981 */ /* 0x000164000c1e1520 */
.L_x_160:
[----:B------:R-:W-:Y:S05]  /*6170*/  BSYNC B1 ;  /* 0x0000000000017941 */ /* 0x000fea0003800000 */
.L_x_159:
        /* <DEDUP_REMOVED lines=9> */
.L_x_162:
[----:B------:R-:W-:Y:S05]  /*6210*/  BSYNC B1 ;  /* 0x0000000000017941 */ /* 0x000fea0003800000 */
.L_x_161:
        /* <DEDUP_REMOVED lines=9> */
.L_x_164:
[----:B------:R-:W-:Y:S05]  /*62b0*/  BSYNC B1 ;  /* 0x0000000000017941 */ /* 0x000fea0003800000 */
.L_x_163:
        /* <DEDUP_REMOVED lines=10> */
.L_x_166:
[----:B------:R-:W-:Y:S05]  /*6360*/  BSYNC B1 ;  /* 0x0000000000017941 */ /* 0x000fea0003800000 */
.L_x_165:
        /* <DEDUP_REMOVED lines=10> */
.L_x_168:
[----:B------:R-:W-:Y:S05]  /*6410*/  BSYNC B1 ;  /* 0x0000000000017941 */ /* 0x000fea0003800000 */
.L_x_167:
        /* <DEDUP_REMOVED lines=9> */
.L_x_170:
[----:B------:R-:W-:Y:S05]  /*64b0*/  BSYNC B1 ;  /* 0x0000000000017941 */ /* 0x000fea0003800000 */
.L_x_169:
        /* <DEDUP_REMOVED lines=9> */
.L_x_172:
[----:B------:R-:W-:Y:S05]  /*6550*/  BSYNC B1 ;  /* 0x0000000000017941 */ /* 0x000fea0003800000 */
.L_x_171:
        /* <DEDUP_REMOVED lines=10> */
.L_x_174:
[----:B------:R-:W-:Y:S05]  /*6600*/  BSYNC B1 ;  /* 0x0000000000017941 */ /* 0x000fea0003800000 */
.L_x_173:
        /* <DEDUP_REMOVED lines=10> */
.L_x_176:
[----:B------:R-:W-:Y:S05]  /*66b0*/  BSYNC B1 ;  /* 0x0000000000017941 */ /* 0x000fea0003800000 */
.L_x_175:
        /* <DEDUP_REMOVED lines=9> */
.L_x_178:
[----:B------:R-:W-:Y:S05]  /*6750*/  BSYNC B1 ;  /* 0x0000000000017941 */ /* 0x000fea0003800000 */
.L_x_177:
        /* <DEDUP_REMOVED lines=9> */
.L_x_180:
[----:B------:R-:W-:Y:S05]  /*67f0*/  BSYNC B1 ;  /* 0x0000000000017941 */ /* 0x000fea0003800000 */
.L_x_179:
        /* <DEDUP_REMOVED lines=10> */
.L_x_182:
[----:B------:R-:W-:Y:S05]  /*68a0*/  BSYNC B1 ;  /* 0x0000000000017941 */ /* 0x000fea0003800000 */
.L_x_181:
        /* <DEDUP_REMOVED lines=10> */
.L_x_184:
[----:B------:R-:W-:Y:S05]  /*6950*/  BSYNC B1 ;  /* 0x0000000000017941 */ /* 0x000fea0003800000 */
.L_x_183:
        /* <DEDUP_REMOVED lines=9> */
.L_x_186:
[----:B------:R-:W-:Y:S05]  /*69f0*/  BSYNC B1 ;  /* 0x0000000000017941 */ /* 0x000fea0003800000 */
.L_x_185:
        /* <DEDUP_REMOVED lines=9> */
.L_x_188:
[----:B------:R-:W-:Y:S05]  /*6a90*/  BSYNC B1 ;  /* 0x0000000000017941 */ /* 0x000fea0003800000 */
.L_x_187:
        /* <DEDUP_REMOVED lines=10> */
.L_x_190:
[----:B------:R-:W-:Y:S05]  /*6b40*/  BSYNC B1 ;  /* 0x0000000000017941 */ /* 0x000fea0003800000 */
.L_x_189:
        /* <DEDUP_REMOVED lines=10> */
.L_x_192:
[----:B------:R-:W-:Y:S05]  /*6bf0*/  BSYNC B1 ;  /* 0x0000000000017941 */ /* 0x000fea0003800000 */
.L_x_191:
        /* <DEDUP_REMOVED lines=10> */
.L_x_194:
[----:B------:R-:W-:Y:S05]  /*6ca0*/  BSYNC B1 ;  /* 0x0000000000017941 */ /* 0x000fea0003800000 */
.L_x_193:
        /* <DEDUP_REMOVED lines=10> */
.L_x_196:
[----:B------:R-:W-:Y:S05]  /*6d50*/  BSYNC B1 ;  /* 0x0000000000017941 */ /* 0x000fea0003800000 */
.L_x_195:
        /* <DEDUP_REMOVED lines=9> */
.L_x_198:
[----:B------:R-:W-:Y:S05]  /*6df0*/  BSYNC B1 ;  /* 0x0000000000017941 */ /* 0x000fea0003800000 */
.L_x_197:
        /* <DEDUP_REMOVED lines=9> */
.L_x_200:
[----:B------:R-:W-:Y:S05]  /*6e90*/  BSYNC B1 ;  /* 0x0000000000017941 */ /* 0x000fea0003800000 */
.L_x_199:
        /* <DEDUP_REMOVED lines=9> */
.L_x_202:
[----:B------:R-:W-:Y:S05]  /*6f30*/  BSYNC B1 ;  /* 0x0000000000017941 */ /* 0x000fea0003800000 */
.L_x_201:
        /* <DEDUP_REMOVED lines=9> */
.L_x_204:
[----:B------:R-:W-:Y:S05]  /*6fd0*/  BSYNC B1 ;  /* 0x0000000000017941 */ /* 0x000fea0003800000 */
.L_x_203:
        /* <DEDUP_REMOVED lines=9> */
.L_x_206:
[----:B------:R-:W-:Y:S05]  /*7070*/  BSYNC B1 ;  /* 0x0000000000017941 */ /* 0x000fea0003800000 */
.L_x_205:
        /* <DEDUP_REMOVED lines=9> */
.L_x_208:
[----:B------:R-:W-:Y:S05]  /*7110*/  BSYNC B1 ;  /* 0x0000000000017941 */ /* 0x000fea0003800000 */
.L_x_207:
        /* <DEDUP_REMOVED lines=9> */
.L_x_210:
[----:B------:R-:W-:Y:S05]  /*71b0*/  BSYNC B1 ;  /* 0x0000000000017941 */ /* 0x000fea0003800000 */
.L_x_209:
        /* <DEDUP_REMOVED lines=9> */
.L_x_212:
[----:B------:R-:W-:Y:S05]  /*7250*/  BSYNC B1 ;  /* 0x0000000000017941 */ /* 0x000fea0003800000 */
.L_x_211:
        /* <DEDUP_REMOVED lines=9> */
.L_x_214:
[----:B------:R-:W-:Y:S05]  /*72f0*/  BSYNC B1 ;  /* 0x0000000000017941 */ /* 0x000fea0003800000 */
.L_x_213:
        /* <DEDUP_REMOVED lines=9> */
.L_x_216:
[----:B------:R-:W-:Y:S05]  /*7390*/  BSYNC B1 ;  /* 0x0000000000017941 */ /* 0x000fea0003800000 */
.L_x_215:
        /* <DEDUP_REMOVED lines=9> */
.L_x_218:
[----:B------:R-:W-:Y:S05]  /*7430*/  BSYNC B1 ;  /* 0x0000000000017941 */ /* 0x000fea0003800000 */
.L_x_217:
        /* <DEDUP_REMOVED lines=9> */
.L_x_220:
[----:B------:R-:W-:Y:S05]  /*74d0*/  BSYNC B1 ;  /* 0x0000000000017941 */ /* 0x000fea0003800000 */
.L_x_219:
        /* <DEDUP_REMOVED lines=11> */
.L_x_222:
[----:B------:R-:W-:Y:S05]  /*7590*/  BSYNC B1 ;  /* 0x0000000000017941 */ /* 0x000fea0003800000 */
.L_x_221:
        /* <DEDUP_REMOVED lines=11> */
.L_x_224:
[----:B------:R-:W-:Y:S05]  /*7650*/  BSYNC B1 ;  /* 0x0000000000017941 */ /* 0x000fea0003800000 */
.L_x_223:
        /* <DEDUP_REMOVED lines=9> */
.L_x_226:
[----:B------:R-:W-:Y:S05]  /*76f0*/  BSYNC B1 ;  /* 0x0000000000017941 */ /* 0x000fea0003800000 */
.L_x_225:
        /* <DEDUP_REMOVED lines=9> */
.L_x_228:
[----:B------:R-:W-:Y:S05]  /*7790*/  BSYNC B1 ;  /* 0x0000000000017941 */ /* 0x000fea0003800000 */
.L_x_227:
        /* <DEDUP_REMOVED lines=10> */
.L_x_230:
[----:B------:R-:W-:Y:S05]  /*7840*/  BSYNC B1 ;  /* 0x0000000000017941 */ /* 0x000fea0003800000 */
.L_x_229:
        /* <DEDUP_REMOVED lines=10> */
.L_x_232:
[----:B------:R-:W-:Y:S05]  /*78f0*/  BSYNC B1 ;  /* 0x0000000000017941 */ /* 0x000fea0003800000 */
.L_x_231:
        /* <DEDUP_REMOVED lines=9> */
.L_x_234:
[----:B------:R-:W-:Y:S05]  /*7990*/  BSYNC B1 ;  /* 0x0000000000017941 */ /* 0x000fea0003800000 */
.L_x_233:
        /* <DEDUP_REMOVED lines=9> */
.L_x_236:
[----:B------:R-:W-:Y:S05]  /*7a30*/  BSYNC B1 ;  /* 0x0000000000017941 */ /* 0x000fea0003800000 */
.L_x_235:
        /* <DEDUP_REMOVED lines=10> */
.L_x_238:
[----:B------:R-:W-:Y:S05]  /*7ae0*/  BSYNC B1 ;  /* 0x0000000000017941 */ /* 0x000fea0003800000 */
.L_x_237:
        /* <DEDUP_REMOVED lines=10> */
.L_x_240:
[----:B------:R-:W-:Y:S05]  /*7b90*/  BSYNC B1 ;  /* 0x0000000000017941 */ /* 0x000fea0003800000 */
.L_x_239:
        /* <DEDUP_REMOVED lines=9> */
.L_x_242:
[----:B------:R-:W-:Y:S05]  /*7c30*/  BSYNC B1 ;  /* 0x0000000000017941 */ /* 0x000fea0003800000 */
.L_x_241:
        /* <DEDUP_REMOVED lines=9> */
.L_x_244:
[----:B------:R-:W-:Y:S05]  /*7cd0*/  BSYNC B1 ;  /* 0x0000000000017941 */ /* 0x000fea0003800000 */
.L_x_243:
        /* <DEDUP_REMOVED lines=10> */
.L_x_246:
[----:B------:R-:W-:Y:S05]  /*7d80*/  BSYNC B1 ;  /* 0x0000000000017941 */ /* 0x000fea0003800000 */
.L_x_245:
        /* <DEDUP_REMOVED lines=10> */
.L_x_248:
[----:B------:R-:W-:Y:S05]  /*7e30*/  BSYNC B1 ;  /* 0x0000000000017941 */ /* 0x000fea0003800000 */
.L_x_247:
        /* <DEDUP_REMOVED lines=9> */
.L_x_250:
[----:B------:R-:W-:Y:S05]  /*7ed0*/  BSYNC B1 ;  /* 0x0000000000017941 */ /* 0x000fea0003800000 */
.L_x_249:
        /* <DEDUP_REMOVED lines=9> */
.L_x_252:
[----:B------:R-:W-:Y:S05]  /*7f70*/  BSYNC B1 ;  /* 0x0000000000017941 */ /* 0x000fea0003800000 */
.L_x_251:
        /* <DEDUP_REMOVED lines=10> */
.L_x_254:
[----:B------:R-:W-:Y:S05]  /*8020*/  BSYNC B1 ;  /* 0x0000000000017941 */ /* 0x000fea0003800000 */
.L_x_253:
        /* <DEDUP_REMOVED lines=10> */
.L_x_256:
[----:B------:R-:W-:Y:S05]  /*80d0*/  BSYNC B1 ;  /* 0x0000000000017941 */ /* 0x000fea0003800000 */
.L_x_255:
        /* <DEDUP_REMOVED lines=10> */
.L_x_258:
[----:B------:R-:W-:Y:S05]  /*8180*/  BSYNC B1 ;  /* 0x0000000000017941 */ /* 0x000fea0003800000 */
.L_x_257:
        /* <DEDUP_REMOVED lines=10> */
.L_x_260:
[----:B------:R-:W-:Y:S05]  /*8230*/  BSYNC B1 ;  /* 0x0000000000017941 */ /* 0x000fea0003800000 */
.L_x_259:
        /* <DEDUP_REMOVED lines=9> */
.L_x_262:
[----:B------:R-:W-:Y:S05]  /*82d0*/  BSYNC B1 ;  /* 0x0000000000017941 */ /* 0x000fea0003800000 */
.L_x_261:
        /* <DEDUP_REMOVED lines=9> */
.L_x_264:
[----:B------:R-:W-:Y:S05]  /*8370*/  BSYNC B1 ;  /* 0x0000000000017941 */ /* 0x000fea0003800000 */
.L_x_263:
        /* <DEDUP_REMOVED lines=9> */
.L_x_266:
[----:B------:R-:W-:Y:S05]  /*8410*/  BSYNC B1 ;  /* 0x0000000000017941 */ /* 0x000fea0003800000 */
.L_x_265:
        /* <DEDUP_REMOVED lines=9> */
.L_x_268:
[----:B------:R-:W-:Y:S05]  /*84b0*/  BSYNC B1 ;  /* 0x0000000000017941 */ /* 0x000fea0003800000 */
.L_x_267:
        /* <DEDUP_REMOVED lines=9> */
.L_x_270:
[----:B------:R-:W-:Y:S05]  /*8550*/  BSYNC B1 ;  /* 0x0000000000017941 */ /* 0x000fea0003800000 */
.L_x_269:
        /* <DEDUP_REMOVED lines=9> */
.L_x_272:
[----:B------:R-:W-:Y:S05]  /*85f0*/  BSYNC B1 ;  /* 0x0000000000017941 */ /* 0x000fea0003800000 */
.L_x_271:
        /* <DEDUP_REMOVED lines=9> */
.L_x_274:
[----:B------:R-:W-:Y:S05]  /*8690*/  BSYNC B1 ;  /* 0x0000000000017941 */ /* 0x000fea0003800000 */
.L_x_273:
        /* <DEDUP_REMOVED lines=9> */
.L_x_276:
[----:B------:R-:W-:Y:S05]  /*8730*/  BSYNC B1 ;  /* 0x0000000000017941 */ /* 0x000fea0003800000 */
.L_x_275:
        /* <DEDUP_REMOVED lines=9> */
.L_x_278:
[----:B------:R-:W-:Y:S05]  /*87d0*/  BSYNC B1 ;  /* 0x0000000000017941 */ /* 0x000fea0003800000 */
.L_x_277:
        /* <DEDUP_REMOVED lines=9> */
.L_x_280:
[----:B------:R-:W-:Y:S05]  /*8870*/  BSYNC B1 ;  /* 0x0000000000017941 */ /* 0x000fea0003800000 */
.L_x_279:
        /* <DEDUP_REMOVED lines=9> */
.L_x_282:
[----:B------:R-:W-:Y:S05]  /*8910*/  BSYNC B1 ;  /* 0x0000000000017941 */ /* 0x000fea0003800000 */
.L_x_281:
        /* <DEDUP_REMOVED lines=9> */
.L_x_284:
[----:B------:R-:W-:Y:S05]  /*89b0*/  BSYNC B1 ;  /* 0x0000000000017941 */ /* 0x000fea0003800000 */
.L_x_283:
        /* <DEDUP_REMOVED lines=11> */
.L_x_286:
[----:B------:R-:W-:Y:S05]  /*8a70*/  BSYNC B1 ;  /* 0x0000000000017941 */ /* 0x000fea0003800000 */
.L_x_285:
[----:B-----5:R-:W-:Y:S01]  /*8a80*/  IMAD.U32 R121, R232, 0x10000, RZ ;  /* 0x00010000e8797824 */ /* 0x020fe200078e00ff */
[----:B------:R-:W-:Y:S01]  /*8a90*/  ISETP.GT.AND P2, PT, R0, 0x81, PT ;  /* 0x000000810000780c */ /* 0x000fe20003f44270 */
[----:B------:R-:W-:Y:S02]  /*8aa0*/  BSSY B1, `(.L_x_287) ;  /* 0x0000009000017945 */ /* 0x000fe40003800000 */
[----:B------:R-:W-:Y:S01]  /*8ab0*/  FMUL R121, R121, R16 ;  /* 0x0000001079797220 */ /* 0x000fe20000400000 */
[----:B------:R-:W-:Y:S02]  /*8ac0*/  ISETP.GT.AND P0, PT, R3, RZ, P2 ;  /* 0x000000ff0300720c */ /* 0x000fe40001704270 */
[----:B0-----:R-:W-:Y:S01]  /*8ad0*/  P2R R120, PR, RZ, 0x4 ;  /* 0x00000004ff787803 */ /* 0x001fe20000000000 */
[----:B------:R-:W-:-:S05]  /*8ae0*/  FFMA R121, R104, R2, R121 ;  /* 0x0000000268797223 */ /* 0x000fca0000000079 */
[----:B------:R-:W-:-:S05]  /*8af0*/  F2FP.BF16.F32.PACK_AB R121, RZ, R121 ;  /* 0x00000079ff79723e */ /* 0x000fca00000010ff */
[----:B------:R0:W-:Y:S01]  /*8b00*/  @P1 STG.E.U16 desc[UR46][R6.64+0x100], R121 ;  /* 0x0001007906001986 */ /* 0x0001e2000c10152e */
[----:B------:R-:W-:Y:S05]  /*8b10*/  @!P0 BRA `(.L_x_288) ;  /* 0x0000000000048947 */ /* 0x000fea0003800000 */
[----:B------:R0:W5:Y:S02]  /*8b20*/  LDG.E.LTC128B.U16 R232, desc[UR46][R4.64+0x102] ;  /* 0x0001022e04e87981 */ /* 0x000164000c1e1520 */
.L_x_288:
[----:B------:R-:W-:Y:S05]  /*8b30*/  BSYNC B1 ;  /* 0x0000000000017941 */ /* 0x000fea0003800000 */
.L_x_287:
        /* <DEDUP_REMOVED lines=9> */
.L_x_290:
[----:B------:R-:W-:Y:S05]  /*8bd0*/  BSYNC B1 ;  /* 0x0000000000017941 */ /* 0x000fea0003800000 */
.L_x_289:
        /* <DEDUP_REMOVED lines=9> */
.L_x_292:
[----:B------:R-:W-:Y:S05]  /*8c70*/  BSYNC B1 ;  /* 0x0000000000017941 */ /* 0x000fea0003800000 */
.L_x_291:
        /* <DEDUP_REMOVED lines=10> */
.L_x_294:
[----:B------:R-:W-:Y:S05]  /*8d20*/  BSYNC B1 ;  /* 0x0000000000017941 */ /* 0x000fea0003800000 */
.L_x_293:
        /* <DEDUP_REMOVED lines=10> */
.L_x_296:
[----:B------:R-:W-:Y:S05]  /*8dd0*/  BSYNC B1 ;  /* 0x0000000000017941 */ /* 0x000fea0003800000 */
.L_x_295:
        /* <DEDUP_REMOVED lines=9> */
.L_x_298:
[----:B------:R-:W-:Y:S05]  /*8e70*/  BSYNC B1 ;  /* 0x0000000000017941 */ /* 0x000fea0003800000 */
.L_x_297:
        /* <DEDUP_REMOVED lines=9> */
.L_x_300:
[----:B------:R-:W-:Y:S05]  /*8f10*/  BSYNC B1 ;  /* 0x0000000000017941 */ /* 0x000fea0003800000 */
.L_x_299:
        /* <DEDUP_REMOVED lines=10> */
.L_x_302:
[----:B------:R-:W-:Y:S05]  /*8fc0*/  BSYNC B1 ;  /* 0x0000000000017941 */ /* 0x000fea0003800000 */
.L_x_301:
        /* <DEDUP_REMOVED lines=10> */
.L_x_304:
[----:B------:R-:W-:Y:S05]  /*9070*/  BSYNC B1 ;  /* 0x0000000000017941 */ /* 0x000fea0003800000 */
.L_x_303:
        /* <DEDUP_REMOVED lines=9> */
.L_x_306:
[----:B------:R-:W-:Y:S05]  /*9110*/  BSYNC B1 ;  /* 0x0000000000017941 */ /* 0x000fea0003800000 */
.L_x_305:
        /* <DEDUP_REMOVED lines=9> */
.L_x_308:
[----:B------:R-:W-:Y:S05]  /*91b0*/  BSYNC B1 ;  /* 0x0000000000017941 */ /* 0x000fea0003800000 */
.L_x_307:
        /* <DEDUP_REMOVED lines=10> */
.L_x_310:
[----:B------:R-:W-:Y:S05]  /*9260*/  BSYNC B1 ;  /* 0x0000000000017941 */ /* 0x000fea0003800000 */
.L_x_309:
        /* <DEDUP_REMOVED lines=10> */
.L_x_312:
[----:B------:R-:W-:Y:S05]  /*9310*/  BSYNC B1 ;  /* 0x0000000000017941 */ /* 0x000fea0003800000 */
.L_x_311:
        /* <DEDUP_REMOVED lines=9> */
.L_x_314:
[----:B------:R-:W-:Y:S05]  /*93b0*/  BSYNC B1 ;  /* 0x0000000000017941 */ /* 0x000fea0003800000 */
.L_x_313:
        /* <DEDUP_REMOVED lines=9> */
.L_x_316:
[----:B------:R-:W-:Y:S05]  /*9450*/  BSYNC B1 ;  /* 0x0000000000017941 */ /* 0x000fea0003800000 */
.L_x_315:
        /* <DEDUP_REMOVED lines=10> */
.L_x_318:
[----:B------:R-:W-:Y:S05]  /*9500*/  BSYNC B1 ;  /* 0x0000000000017941 */ /* 0x000fea0003800000 */
.L_x_317:
        /* <DEDUP_REMOVED lines=10> */
.L_x_320:
[----:B------:R-:W-:Y:S05]  /*95b0*/  BSYNC B1 ;  /* 0x0000000000017941 */ /* 0x000fea0003800000 */
.L_x_319:
        /* <DEDUP_REMOVED lines=10> */
.L_x_322:
[----:B------:R-:W-:Y:S05]  /*9660*/  BSYNC B1 ;  /* 0x0000000000017941 */ /* 0x000fea0003800000 */
.L_x_321:
        /* <DEDUP_REMOVED lines=10> */
.L_x_324:
[----:B------:R-:W-:Y:S05]  /*9710*/  BSYNC B1 ;  /* 0x0000000000017941 */ /* 0x000fea0003800000 */
.L_x_323:
        /* <DEDUP_REMOVED lines=9> */
.L_x_326:
[----:B------:R-:W-:Y:S05]  /*97b0*/  BSYNC B1 ;  /* 0x0000000000017941 */ /* 0x000fea0003800000 */
.L_x_325:
        /* <DEDUP_REMOVED lines=9> */
.L_x_328:
[----:B------:R-:W-:Y:S05]  /*9850*/  BSYNC B1 ;  /* 0x0000000000017941 */ /* 0x000fea0003800000 */
.L_x_327:
        /* <DEDUP_REMOVED lines=9> */
.L_x_330:
[----:B------:R-:W-:Y:S05]  /*98f0*/  BSYNC B1 ;  /* 0x0000000000017941 */ /* 0x000fea0003800000 */
.L_x_329:
        /* <DEDUP_REMOVED lines=9> */
.L_x_332:
[----:B------:R-:W-:Y:S05]  /*9990*/  BSYNC B1 ;  /* 0x0000000000017941 */ /* 0x000fea0003800000 */
.L_x_331:
        /* <DEDUP_REMOVED lines=9> */
.L_x_334:
[----:B------:R-:W-:Y:S05]  /*9a30*/  BSYNC B1 ;  /* 0x0000000000017941 */ /* 0x000fea0003800000 */
.L_x_333:
        /* <DEDUP_REMOVED lines=9> */
.L_x_336:
[----:B------:R-:W-:Y:S05]  /*9ad0*/  BSYNC B1 ;  /* 0x0000000000017941 */ /* 0x000fea0003800000 */
.L_x_335:
        /* <DEDUP_REMOVED lines=9> */
.L_x_338:
[----:B------:R-:W-:Y:S05]  /*9b70*/  BSYNC B1 ;  /* 0x0000000000017941 */ /* 0x000fea0003800000 */
.L_x_337:
        /* <DEDUP_REMOVED lines=9> */
.L_x_340:
[----:B------:R-:W-:Y:S05]  /*9c10*/  BSYNC B1 ;  /* 0x0000000000017941 */ /* 0x000fea0003800000 */
.L_x_339:
        /* <DEDUP_REMOVED lines=9> */
.L_x_342:
[----:B------:R-:W-:Y:S05]  /*9cb0*/  BSYNC B1 ;  /* 0x0000000000017941 */ /* 0x000fea0003800000 */
.L_x_341:
        /* <DEDUP_REMOVED lines=9> */
.L_x_344:
[----:B------:R-:W-:Y:S05]  /*9d50*/  BSYNC B1 ;  /* 0x0000000000017941 */ /* 0x000fea0003800000 */
.L_x_343:
        /* <DEDUP_REMOVED lines=9> */
.L_x_346:
[----:B------:R-:W-:Y:S05]  /*9df0*/  BSYNC B1 ;  /* 0x0000000000017941 */ /* 0x000fea0003800000 */
.L_x_345:
        /* <DEDUP_REMOVED lines=9> */
.L_x_348:
[----:B------:R-:W-:Y:S05]  /*9e90*/  BSYNC B1 ;  /* 0x0000000000017941 */ /* 0x000fea0003800000 */
.L_x_347:
        /* <DEDUP_REMOVED lines=11> */
.L_x_350:
[----:B------:R-:W-:Y:S05]  /*9f50*/  BSYNC B1 ;  /* 0x0000000000017941 */ /* 0x000fea0003800000 */
.L_x_349:
        /* <DEDUP_REMOVED lines=11> */
.L_x_352:
[----:B------:R-:W-:Y:S05]  /*a010*/  BSYNC B1 ;  /* 0x0000000000017941 */ /* 0x000fea0003800000 */
.L_x_351:
        /* <DEDUP_REMOVED lines=9> */
.L_x_354:
[----:B------:R-:W-:Y:S05]  /*a0b0*/  BSYNC B1 ;  /* 0x0000000000017941 */ /* 0x000fea0003800000 */
.L_x_353:
        /* <DEDUP_REMOVED lines=9> */
.L_x_356:
[----:B------:R-:W-:Y:S05]  /*a150*/  BSYNC B1 ;  /* 0x0000000000017941 */ /* 0x000fea0003800000 */
.L_x_355:
        /* <DEDUP_REMOVED lines=10> */
.L_x_358:
[----:B------:R-:W-:Y:S05]  /*a200*/  BSYNC B1 ;  /* 0x0000000000017941 */ /* 0x000fea0003800000 */
.L_x_357:
        /* <DEDUP_REMOVED lines=10> */
.L_x_360:
[----:B------:R-:W-:Y:S05]  /*a2b0*/  BSYNC B1 ;  /* 0x0000000000017941 */ /* 0x000fea0003800000 */
.L_x_359:
        /* <DEDUP_REMOVED lines=9> */
.L_x_362:
[----:B------:R-:W-:Y:S05]  /*a350*/  BSYNC B1 ;  /* 0x0000000000017941 */ /* 0x000fea0003800000 */
.L_x_361:
        /* <DEDUP_REMOVED lines=9> */
.L_x_364:
[----:B------:R-:W-:Y:S05]  /*a3f0*/  BSYNC B1 ;  /* 0x0000000000017941 */ /* 0x000fea0003800000 */
.L_x_363:
        /* <DEDUP_REMOVED lines=10> */
.L_x_366:
[----:B------:R-:W-:Y:S05]  /*a4a0*/  BSYNC B1 ;  /* 0x0000000000017941 */ /* 0x000fea0003800000 */
.L_x_365:
        /* <DEDUP_REMOVED lines=10> */
.L_x_368:
[----:B------:R-:W-:Y:S05]  /*a550*/  BSYNC B1 ;  /* 0x0000000000017941 */ /* 0x000fea0003800000 */
.L_x_367:
        /* <DEDUP_REMOVED lines=9> */
.L_x_370:
[----:B------:R-:W-:Y:S05]  /*a5f0*/  BSYNC B1 ;  /* 0x0000000000017941 */ /* 0x000fea0003800000 */
.L_x_369:
        /* <DEDUP_REMOVED lines=9> */
.L_x_372:
[----:B------:R-:W-:Y:S05]  /*a690*/  BSYNC B1 ;  /* 0x0000000000017941 */ /* 0x000fea0003800000 */
.L_x_371:
        /* <DEDUP_REMOVED lines=10> */
.L_x_374:
[----:B------:R-:W-:Y:S05]  /*a740*/  BSYNC B1 ;  /* 0x0000000000017941 */ /* 0x000fea0003800000 */
.L_x_373:
        /* <DEDUP_REMOVED lines=10> */
.L_x_376:
[----:B------:R-:W-:Y:S05]  /*a7f0*/  BSYNC B1 ;  /* 0x0000000000017941 */ /* 0x000fea0003800000 */
.L_x_375:
        /* <DEDUP_REMOVED lines=9> */
.L_x_378:
[----:B------:R-:W-:Y:S05]  /*a890*/  BSYNC B1 ;  /* 0x0000000000017941 */ /* 0x000fea0003800000 */
.L_x_377:
        /* <DEDUP_REMOVED lines=9> */
.L_x_380:
[----:B------:R-:W-:Y:S05]  /*a930*/  BSYNC B1 ;  /* 0x0000000000017941 */ /* 0x000fea0003800000 */
.L_x_379:
        /* <DEDUP_REMOVED lines=10> */
.L_x_382:
[----:B------:R-:W-:Y:S05]  /*a9e0*/  BSYNC B1 ;  /* 0x0000000000017941 */ /* 0x000fea0003800000 */
.L_x_381:
        /* <DEDUP_REMOVED lines=10> */
.L_x_384:
[----:B------:R-:W-:Y:S05]  /*aa90*/  BSYNC B1 ;  /* 0x0000000000017941 */ /* 0x000fea0003800000 */
.L_x_383:
        /* <DEDUP_REMOVED lines=10> */
.L_x_386:
[----:B------:R-:W-:Y:S05]  /*ab40*/  BSYNC B1 ;  /* 0x0000000000017941 */ /* 0x000fea0003800000 */
.L_x_385:
        /* <DEDUP_REMOVED lines=10> */
.L_x_388:
[----:B------:R-:W-:Y:S05]  /*abf0*/  BSYNC B1 ;  /* 0x0000000000017941 */ /* 0x000fea0003800000 */
.L_x_387:
        /* <DEDUP_REMOVED lines=9> */
.L_x_390:
[----:B------:R-:W-:Y:S05]  /*ac90*/  BSYNC B1 ;  /* 0x0000000000017941 */ /* 0x000fea0003800000 */
.L_x_389:
        /* <DEDUP_REMOVED lines=9> */
.L_x_392:
[----:B------:R-:W-:Y:S05]  /*ad30*/  BSYNC B1 ;  /* 0x0000000000017941 */ /* 0x000fea0003800000 */
.L_x_391:
        /* <DEDUP_REMOVED lines=9> */
.L_x_394:
[----:B------:R-:W-:Y:S05]  /*add0*/  BSYNC B1 ;  /* 0x0000000000017941 */ /* 0x000fea0003800000 */
.L_x_393:
        /* <DEDUP_REMOVED lines=9> */
.L_x_396:
[----:B------:R-:W-:Y:S05]  /*ae70*/  BSYNC B1 ;  /* 0x0000000000017941 */ /* 0x000fea0003800000 */
.L_x_395:
        /* <DEDUP_REMOVED lines=9> */
.L_x_398:
[----:B------:R-:W-:Y:S05]  /*af10*/  BSYNC B1 ;  /* 0x0000000000017941 */ /* 0x000fea0003800000 */
.L_x_397:
        /* <DEDUP_REMOVED lines=9> */
.L_x_400:
[----:B------:R-:W-:Y:S05]  /*afb0*/  BSYNC B1 ;  /* 0x0000000000017941 */ /* 0x000fea0003800000 */
.L_x_399:
        /* <DEDUP_REMOVED lines=9> */
.L_x_402:
[----:B------:R-:W-:Y:S05]  /*b050*/  BSYNC B1 ;  /* 0x0000000000017941 */ /* 0x000fea0003800000 */
.L_x_401:
        /* <DEDUP_REMOVED lines=9> */
.L_x_404:
[----:B------:R-:W-:Y:S05]  /*b0f0*/  BSYNC B1 ;  /* 0x0000000000017941 */ /* 0x000fea0003800000 */
.L_x_403:
        /* <DEDUP_REMOVED lines=9> */
.L_x_406:
[----:B------:R-:W-:Y:S05]  /*b190*/  BSYNC B1 ;  /* 0x0000000000017941 */ /* 0x000fea0003800000 */
.L_x_405:
        /* <DEDUP_REMOVED lines=9> */
.L_x_408:
[----:B------:R-:W-:Y:S05]  /*b230*/  BSYNC B1 ;  /* 0x0000000000017941 */ /* 0x000fea0003800000 */
.L_x_407:
        /* <DEDUP_REMOVED lines=9> */
.L_x_410:
[----:B------:R-:W-:Y:S05]  /*b2d0*/  BSYNC B1 ;  /* 0x0000000000017941 */ /* 0x000fea0003800000 */
.L_x_409:
        /* <DEDUP_REMOVED lines=9> */
.L_x_412:
[----:B------:R-:W-:Y:S05]  /*b370*/  BSYNC B1 ;  /* 0x0000000000017941 */ /* 0x000fea0003800000 */
.L_x_411:
        /* <DEDUP_REMOVED lines=11> */
.L_x_414:
[----:B------:R-:W-:Y:S05]  /*b430*/  BSYNC B1 ;  /* 0x0000000000017941 */ /* 0x000fea0003800000 */
.L_x_413:
        /* <DEDUP_REMOVED lines=11> */
.L_x_416:
[----:B------:R-:W-:Y:S05]  /*b4f0*/  BSYNC B1 ;  /* 0x0000000000017941 */ /* 0x000fea0003800000 */
.L_x_415:
        /* <DEDUP_REMOVED lines=9> */
.L_x_418:
[----:B------:R-:W-:Y:S05]  /*b590*/  BSYNC B1 ;  /* 0x0000000000017941 */ /* 0x000fea0003800000 */
.L_x_417:
        /* <DEDUP_REMOVED lines=9> */
.L_x_420:
[----:B------:R-:W-:Y:S05]  /*b630*/  BSYNC B1 ;  /* 0x0000000000017941 */ /* 0x000fea0003800000 */
.L_x_419:
        /* <DEDUP_REMOVED lines=10> */
.L_x_422:
[----:B------:R-:W-:Y:S05]  /*b6e0*/  BSYNC B1 ;  /* 0x0000000000017941 */ /* 0x000fea0003800000 */
.L_x_421:
        /* <DEDUP_REMOVED lines=10> */
.L_x_424:
[----:B------:R-:W-:Y:S05]  /*b790*/  BSYNC B1 ;  /* 0x0000000000017941 */ /* 0x000fea0003800000 */
.L_x_423:
        /* <DEDUP_REMOVED lines=9> */
.L_x_426:
[----:B------:R-:W-:Y:S05]  /*b830*/  BSYNC B1 ;  /* 0x0000000000017941 */ /* 0x000fea0003800000 */
.L_x_425:
        /* <DEDUP_REMOVED lines=9> */
.L_x_428:
[----:B------:R-:W-:Y:S05]  /*b8d0*/  BSYNC B1 ;  /* 0x0000000000017941 */ /* 0x000fea0003800000 */
.L_x_427:
        /* <DEDUP_REMOVED lines=10> */
.L_x_430:
[----:B------:R-:W-:Y:S05]  /*b980*/  BSYNC B1 ;  /* 0x0000000000017941 */ /* 0x000fea0003800000 */
.L_x_429:
        /* <DEDUP_REMOVED lines=10> */
.L_x_432:
[----:B------:R-:W-:Y:S05]  /*ba30*/  BSYNC B1 ;  /* 0x0000000000017941 */ /* 0x000fea0003800000 */
.L_x_431:
        /* <DEDUP_REMOVED lines=9> */
.L_x_434:
[----:B------:R-:W-:Y:S05]  /*bad0*/  BSYNC B1 ;  /* 0x0000000000017941 */ /* 0x000fea0003800000 */
.L_x_433:
        /* <DEDUP_REMOVED lines=9> */
.L_x_436:
[----:B------:R-:W-:Y:S05]  /*bb70*/  BSYNC B1 ;  /* 0x0000000000017941 */ /* 0x000fea0003800000 */
.L_x_435:
        /* <DEDUP_REMOVED lines=10> */
.L_x_438:
[----:B------:R-:W-:Y:S05]  /*bc20*/  BSYNC B1 ;  /* 0x0000000000017941 */ /* 0x000fea0003800000 */
.L_x_437:
        /* <DEDUP_REMOVED lines=10> */
.L_x_440:
[----:B------:R-:W-:Y:S05]  /*bcd0*/  BSYNC B1 ;  /* 0x0000000000017941 */ /* 0x000fea0003800000 */
.L_x_439:
[----:B01---5:R-:W-:Y:S01]  /*bce0*/  IMAD.U32 R5, R232, 0x10000, RZ ;  /* 0x00010000e8057824 */ /* 0x023fe200078e00ff */
        /* <DEDUP_REMOVED lines=8> */
.L_x_442:
[----:B------:R-:W-:Y:S05]  /*bd70*/  BSYNC B1 ;  /* 0x0000000000017941 */ /* 0x000fea0003800000 */
.L_x_441:
[----:B-----5:R-:W-:Y:S01]  /*bd80*/  IMAD.U32 R5, R232, 0x10000, RZ ;  /* 0x00010000e8057824 */ /* 0x020fe200078e00ff */
[----:B------:R-:W-:Y:S01]  /*bd90*/  BSSY B1, `(.L_x_443) ;  /* 0x000000b000017945 */ /* 0x000fe20003800000 */
[----:B------:R-:W-:Y:S02]  /*bda0*/  @P5 IMAD.MOV.U32 R4, RZ, RZ, R10 ;  /* 0x000000ffff045224 */ /* 0x000fe400078e000a */
[----:B------:R-:W-:-:S04]  /*bdb0*/  FMUL R5, R5, R16 ;  /* 0x0000001005057220 */ /* 0x000fc80000400000 */
[----:B------:R-:W-:-:S05]  /*bdc0*/  FFMA R5, R54, R2, R5 ;  /* 0x0000000236057223 */ /* 0x000fca0000000005 */
[----:B------:R-:W-:-:S04]  /*bdd0*/  F2FP.BF16.F32.PACK_AB R5, RZ, R5 ;  /* 0x00000005ff05723e */ /* 0x000fc800000010ff */
[----:B------:R-:W-:Y:S01]  /*bde0*/  PRMT R0, R5, 0x7610, R0 ;  /* 0x0000761005007816 */ /* 0x000fe20000000000 */
[----:B------:R-:W-:-:S05]  /*bdf0*/  @P5 IMAD.MOV.U32 R5, RZ, RZ, R11 ;  /* 0x000000ffff055224 */ /* 0x000fca00078e000b */
[----:B------:R1:W-:Y:S01]  /*be00*/  @P5 STG.E.U16 desc[UR46][R4.64+0x1b0], R0 ;  /* 0x0001b00004005986 */ /* 0x0003e2000c10152e */
[----:B------:R-:W-:-:S13]  /*be10*/  ISETP.GT.AND P5, PT, R3, 0x8, P0 ;  /* 0x000000080300780c */ /* 0x000fda00007a4270 */
[----:B-1----:R-:W-:Y:S05]  /*be20*/  @!P5 BRA `(.L_x_444) ;  /* 0x000000000004d947 */ /* 0x002fea0003800000 */
[----:B------:R1:W5:Y:S02]  /*be30*/  LDG.E.LTC128B.U16 R232, desc[UR46][R8.64+0x1b2] ;  /* 0x0001b22e08e87981 */ /* 0x000364000c1e1520 */
.L_x_444:
[----:B------:R-:W-:Y:S05]  /*be40*/  BSYNC B1 ;  /* 0x0000000000017941 */ /* 0x000fea0003800000 */
.L_x_443:
        /* <DEDUP_REMOVED lines=10> */
.L_x_446:
[----:B------:R-:W-:Y:S05]  /*bef0*/  BSYNC B1 ;  /* 0x0000000000017941 */ /* 0x000fea0003800000 */
.L_x_445:
        /* <DEDUP_REMOVED lines=10> */
.L_x_448:
[----:B------:R-:W-:Y:S05]  /*bfa0*/  BSYNC B1 ;  /* 0x0000000000017941 */ /* 0x000fea0003800000 */
.L_x_447:
        /* <DEDUP_REMOVED lines=10> */
.L_x_450:
[----:B------:R-:W-:Y:S05]  /*c050*/  BSYNC B1 ;  /* 0x0000000000017941 */ /* 0x000fea0003800000 */
.L_x_449:
        /* <DEDUP_REMOVED lines=10> */
.L_x_452:
[----:B------:R-:W-:Y:S05]  /*c100*/  BSYNC B1 ;  /* 0x0000000000017941 */ /* 0x000fea0003800000 */
.L_x_451:
        /* <DEDUP_REMOVED lines=9> */
.L_x_454:
[----:B------:R-:W-:Y:S05]  /*c1a0*/  BSYNC B1 ;  /* 0x0000000000017941 */ /* 0x000fea0003800000 */
.L_x_453:
        /* <DEDUP_REMOVED lines=9> */
.L_x_456:
[----:B------:R-:W-:Y:S05]  /*c240*/  BSYNC B1 ;  /* 0x0000000000017941 */ /* 0x000fea0003800000 */
.L_x_455:
        /* <DEDUP_REMOVED lines=9> */
.L_x_458:
[----:B------:R-:W-:Y:S05]  /*c2e0*/  BSYNC B1 ;  /* 0x0000000000017941 */ /* 0x000fea0003800000 */
.L_x_457:
        /* <DEDUP_REMOVED lines=9> */
.L_x_460:
[----:B------:R-:W-:Y:S05]  /*c380*/  BSYNC B1 ;  /* 0x0000000000017941 */ /* 0x000fea0003800000 */
.L_x_459:
        /* <DEDUP_REMOVED lines=9> */
.L_x_462:
[----:B------:R-:W-:Y:S05]  /*c420*/  BSYNC B1 ;  /* 0x0000000000017941 */ /* 0x000fea0003800000 */
.L_x_461:
        /* <DEDUP_REMOVED lines=9> */
.L_x_464:
[----:B------:R-:W-:Y:S05]  /*c4c0*/  BSYNC B1 ;  /* 0x0000000000017941 */ /* 0x000fea0003800000 */
.L_x_463:
        /* <DEDUP_REMOVED lines=9> */
.L_x_466:
[----:B------:R-:W-:Y:S05]  /*c560*/  BSYNC B1 ;  /* 0x0000000000017941 */ /* 0x000fea0003800000 */
.L_x_465:
        /* <DEDUP_REMOVED lines=9> */
.L_x_468:
[----:B------:R-:W-:Y:S05]  /*c600*/  BSYNC B1 ;  /* 0x0000000000017941 */ /* 0x000fea0003800000 */
.L_x_467:
        /* <DEDUP_REMOVED lines=9> */
.L_x_470:
[----:B------:R-:W-:Y:S05]  /*c6a0*/  BSYNC B1 ;  /* 0x0000000000017941 */ /* 0x000fea0003800000 */
.L_x_469:
        /* <DEDUP_REMOVED lines=9> */
.L_x_472:
[----:B------:R-:W-:Y:S05]  /*c740*/  BSYNC B1 ;  /* 0x0000000000017941 */ /* 0x000fea0003800000 */
.L_x_471:
        /* <DEDUP_REMOVED lines=9> */
.L_x_474:
[----:B------:R-:W-:Y:S05]  /*c7e0*/  BSYNC B1 ;  /* 0x0000000000017941 */ /* 0x000fea0003800000 */
.L_x_473:
        /* <DEDUP_REMOVED lines=9> */
.L_x_476:
[----:B------:R-:W-:Y:S05]  /*c880*/  BSYNC B1 ;  /* 0x0000000000017941 */ /* 0x000fea0003800000 */
.L_x_475:
[----:B------:R-:W-:Y:S05]  /*c890*/  @!P0 BRA `(.L_x_477) ;  /* 0x0000004000508947 */ /* 0x000fea0003800000 */
[----:B-----5:R-:W-:-:S04]  /*c8a0*/  IMAD.U32 R3, R232, 0x10000, RZ ;  /* 0x00010000e8037824 */ /* 0x020fc800078e00ff */
[----:B0-----:R-:W-:-:S04]  /*c8b0*/  FMUL R0, R3, R16 ;  /* 0x0000001003007220 */ /* 0x001fc80000400000 */
[----:B------:R-:W-:-:S05]  /*c8c0*/  FFMA R0, R39, R2, R0 ;  /* 0x0000000227007223 */ /* 0x000fca0000000000 */
[----:B------:R-:W-:-:S05]  /*c8d0*/  F2FP.BF16.F32.PACK_AB R0, RZ, R0 ;  /* 0x00000000ff00723e */ /* 0x000fca00000010ff */
[----:B------:R0:W-:Y:S01]  /*c8e0*/  STG.E.U16 desc[UR46][R20.64+0x1b2], R0 ;  /* 0x0001b20014007986 */ /* 0x0001e2000c10152e */
[----:B------:R-:W-:Y:S05]  /*c8f0*/  BRA `(.L_x_477) ;  /* 0x0000004000387947 */ /* 0x000fea0003800000 */
.L_x_34:
[----:B------:R-:W2:Y:S01]  /*c900*/  LDL.LU R6, [R1+0x4] ;  /* 0x0000040001067983 */ /* 0x000ea20000300800 */
[----:B------:R-:W-:-:S03]  /*c910*/  ULDC.64 UR4, c[0x0][0x5c0] ;  /* 0x0001700000047ab9 */ /* 0x000fc60000000a00 */
[----:B------:R-:W3:Y:S04]  /*c920*/  LDL.LU R7, [R1] ;  /* 0x0000000001077983 */ /* 0x000ee80000300800 */
[----:B------:R-:W5:Y:S04]  /*c930*/  LDL.LU R235, [R1+0x18] ;  /* 0x0000180001eb7983 */ /* 0x000f680000300800 */
[----:B------:R-:W5:Y:S01]  /*c940*/  LDL.LU R234, [R1+0x1c] ;  /* 0x00001c0001ea7983 */ /* 0x000f620000300800 */
[----:B------:R-:W-:-:S03]  /*c950*/  LEA R4, P1, R8, UR4, 0x1 ;  /* 0x0000000408047c11 */ /* 0x000fc6000f8208ff */
[----:B------:R-:W5:Y:S04]  /*c960*/  LDL.LU R233, [R1+0x20] ;  /* 0x0000200001e97983 */ /* 0x000f680000300800 */
[----:B------:R-:W5:Y:S04]  /*c970*/  LDL.LU R232, [R1+0x24] ;  /* 0x0000240001e87983 */ /* 0x000f680000300800 */
[----:B------:R-:W5:Y:S04]  /*c980*/  LDL.LU R21, [R1+0x28] ;  /* 0x0000280001157983 */ /* 0x000f680000300800 */
[----:B------:R-:W5:Y:S01]  /*c990*/  LDL.LU R20, [R1+0x2c] ;  /* 0x00002c0001147983 */ /* 0x000f620000300800 */
[----:B------:R-:W-:-:S03]  /*c9a0*/  LEA.HI.X R5, R8, UR5, R11, 0x1, P1 ;  /* 0x0000000508057c11 */ /* 0x000fc600088f0c0b */
[----:B------:R-:W5:Y:S04]  /*c9b0*/  LDL.LU R19, [R1+0x30] ;  /* 0x0000300001137983 */ /* 0x000f680000300800 */
[----:B------:R-:W5:Y:S04]  /*c9c0*/  LDL.LU R18, [R1+0x34] ;  /* 0x0000340001127983 */ /* 0x000f680000300800 */
[----:B------:R-:W5:Y:S04]  /*c9d0*/  LDL.LU R15, [R1+0x38] ;  /* 0x00003800010f7983 */ /* 0x000f680000300800 */
[----:B------:R-:W5:Y:S04]  /*c9e0*/  LDL.LU R14, [R1+0x3c] ;  /* 0x00003c00010e7983 */ /* 0x000f680000300800 */
[----:B------:R-:W5:Y:S04]  /*c9f0*/  LDL.LU R8, [R1+0x8] ;  /* 0x0000080001087983 */ /* 0x000f680000300800 */
[----:B------:R-:W5:Y:S01]  /*ca00*/  LDL.LU R9, [R1+0xc] ;  /* 0x00000c0001097983 */ /* 0x000f620000300800 */
[----:B------:R-:W-:Y:S01]  /*ca10*/  ISETP.GT.AND P3, PT, R0, 0x1, PT ;  /* 0x000000010000780c */ /* 0x000fe20003f64270 */
[----:B------:R-:W-:-:S02]  /*ca20*/  USHF.L.U32 UR11, UR8, 0x4, URZ ;  /* 0x00000004080b7899 */ /* 0x000fc4000800063f */
[----:B------:R-:W-:Y:S01]  /*ca30*/  USHF.L.U64.HI UR5, UR8, 0x4, UR9 ;  /* 0x0000000408057899 */ /* 0x000fe20008010209 */
[----:B------:R-:W-:Y:S02]  /*ca40*/  ISETP.GT.AND P1, PT, R3, RZ, P3 ;  /* 0x000000ff0300720c */ /* 0x000fe40001f24270 */
[----:B----4-:R-:W-:Y:S01]  /*ca50*/  LOP3.LUT R17, R17, 0xfffffff7, RZ, 0xc0, !PT ;  /* 0xfffffff711117812 */ /* 0x010fe200078ec0ff */
[-C--:B------:R-:W-:Y:S01]  /*ca60*/  FMUL R216, R216, R2.reuse ;  /* 0x00000002d8d87220 */ /* 0x080fe20000400000 */
[-C--:B------:R-:W-:Y:S01]  /*ca70*/  FMUL R217, R217, R2.reuse ;  /* 0x00000002d9d97220 */ /* 0x080fe20000400000 */
[-C--:B------:R-:W-:Y:S01]  /*ca80*/  FMUL R218, R218, R2.reuse ;  /* 0x00000002dada7220 */ /* 0x080fe20000400000 */
[-C--:B------:R-:W-:Y:S01]  /*ca90*/  FMUL R219, R219, R2.reuse ;  /* 0x00000002dbdb7220 */ /* 0x080fe20000400000 */
[-C--:B--2---:R-:W-:Y:S01]  /*caa0*/  FMUL R6, R6, R2.reuse ;  /* 0x0000000206067220 */ /* 0x084fe20000400000 */
[----:B---3--:R-:W-:-:S04]  /*cab0*/  FMUL R7, R7, R2 ;  /* 0x0000000207077220 */ /* 0x008fc80000400000 */
[----:B------:R-:W-:-:S04]  /*cac0*/  F2FP.BF16.F32.PACK_AB R6, RZ, R6 ;  /* 0x00000006ff06723e */ /* 0x000fc800000010ff */
[----:B------:R-:W-:Y:S02]  /*cad0*/  PRMT R10, R6, 0x7610, R10 ;  /* 0x00007610060a7816 */ /* 0x000fe4000000000a */
[----:B------:R-:W-:-:S03]  /*cae0*/  F2FP.BF16.F32.PACK_AB R7, RZ, R7 ;  /* 0x00000007ff07723e */ /* 0x000fc600000010ff */
[----:B------:R-:W-:Y:S01]  /*caf0*/  @P1 STG.E.U16 desc[UR46][R4.64+0x2], R10 ;  /* 0x0000020a04001986 */ /* 0x000fe2000c10152e */
[----:B------:R-:W-:-:S03]  /*cb00*/  IADD3 R6, P1, R4, UR11, RZ ;  /* 0x0000000b04067c10 */ /* 0x000fc6000ff3e0ff */
[----:B------:R0:W-:Y:S01]  /*cb10*/  @P2 STG.E.U16 desc[UR46][R4.64], R7 ;  /* 0x0000000704002986 */ /* 0x0001e2000c10152e */
[----:B------:R-:W-:Y:S02]  /*cb20*/  ISETP.GT.AND P2, PT, R3, 0x8, P0 ;  /* 0x000000080300780c */ /* 0x000fe40000744270 */
[----:B0-----:R-:W-:Y:S01]  /*cb30*/  IADD3.X R7, R5, UR5, RZ, P1, !PT ;  /* 0x0000000505077c10 */ /* 0x001fe20008ffe4ff */
[-C--:B-----5:R-:W-:Y:S01]  /*cb40*/  FMUL R8, R8, R2.reuse ;  /* 0x0000000208087220 */ /* 0x0a0fe20000400000 */
[----:B------:R-:W-:-:S04]  /*cb50*/  FMUL R9, R9, R2 ;  /* 0x0000000209097220 */ /* 0x000fc80000400000 */
[----:B------:R-:W-:Y:S02]  /*cb60*/  F2FP.BF16.F32.PACK_AB R8, RZ, R8 ;  /* 0x00000008ff08723e */ /* 0x000fe400000010ff */
[----:B------:R-:W-:Y:S02]  /*cb70*/  F2FP.BF16.F32.PACK_AB R9, RZ, R9 ;  /* 0x00000009ff09723e */ /* 0x000fe400000010ff */
[----:B------:R-:W-:Y:S02]  /*cb80*/  PRMT R11, R8, 0x7610, R11 ;  /* 0x00007610080b7816 */ /* 0x000fe4000000000b */
[----:B------:R-:W2:Y:S01]  /*cb90*/  LDL.LU R8, [R1+0x10] ;  /* 0x0000100001087983 */ /* 0x000ea20000300800 */
[----:B------:R-:W-:Y:S02]  /*cba0*/  PRMT R12, R9, 0x7610, R12 ;  /* 0x00007610090c7816 */ /* 0x000fe4000000000c */
[----:B------:R-:W-:Y:S01]  /*cbb0*/  ISETP.GT.AND P1, PT, R3, 0x8, P3 ;  /* 0x000000080300780c */ /* 0x000fe20001f24270 */
[----:B------:R-:W3:Y:S04]  /*cbc0*/  LDL.LU R9, [R1+0x14] ;  /* 0x0000140001097983 */ /* 0x000ee80000300800 */
[----:B------:R0:W-:Y:S01]  /*cbd0*/  @P2 STG.E.U16 desc[UR46][R6.64], R11 ;  /* 0x0000000b06002986 */ /* 0x0001e2000c10152e */
[----:B------:R-:W-:-:S07]  /*cbe0*/  ISETP.GT.AND P2, PT, R0, 0x9, PT ;  /* 0x000000090000780c */ /* 0x000fce0003f44270 */
[----:B------:R1:W-:Y:S01]  /*cbf0*/  @P1 STG.E.U16 desc[UR46][R6.64+0x2], R12 ;  /* 0x0000020c06001986 */ /* 0x0003e2000c10152e */
[----:B------:R-:W-:Y:S02]  /*cc00*/  ISETP.GT.AND P1, PT, R0, 0x8, PT ;  /* 0x000000080000780c */ /* 0x000fe40003f24270 */
[C---:B------:R-:W-:Y:S02]  /*cc10*/  ISETP.GT.AND P4, PT, R3.reuse, RZ, P2 ;  /* 0x000000ff0300720c */ /* 0x040fe40001784270 */
[C---:B------:R-:W-:Y:S02]  /*cc20*/  ISETP.GT.AND P3, PT, R3.reuse, RZ, P1 ;  /* 0x000000ff0300720c */ /* 0x040fe40000f64270 */
[----:B------:R-:W-:-:S07]  /*cc30*/  ISETP.GT.AND P5, PT, R3, 0x8, P1 ;  /* 0x000000080300780c */ /* 0x000fce0000fa4270 */
[----:B------:R-:W-:Y:S01]  /*cc40*/  @P1 LOP3.LUT R17, R17, 0x8, RZ, 0xfc, !PT ;  /* 0x0000000811111812 */ /* 0x000fe200078efcff */
[----:B------:R-:W-:Y:S01]  /*cc50*/  UIMAD UR4, UR9, 0xf0, URZ ;  /* 0x000000f0090478a4 */ /* 0x000fe2000f8e023f */
[----:B------:R-:W-:Y:S02]  /*cc60*/  F2FP.BF16.F32.PACK_AB R216, RZ, R216 ;  /* 0x000000d8ffd8723e */ /* 0x000fe400000010ff */
[----:B------:R-:W-:Y:S02]  /*cc70*/  F2FP.BF16.F32.PACK_AB R217, RZ, R217 ;  /* 0x000000d9ffd9723e */ /* 0x000fe400000010ff */
[----:B------:R-:W-:Y:S02]  /*cc80*/  F2FP.BF16.F32.PACK_AB R218, RZ, R218 ;  /* 0x000000daffda723e */ /* 0x000fe400000010ff */
[----:B------:R-:W-:Y:S01]  /*cc90*/  F2FP.BF16.F32.PACK_AB R219, RZ, R219 ;  /* 0x000000dbffdb723e */ /* 0x000fe200000010ff */
[----:B------:R-:W-:-:S05]  /*cca0*/  FMUL R220, R220, R2 ;  /* 0x00000002dcdc7220 */ /* 0x000fca0000400000 */
[----:B------:R-:W-:Y:S01]  /*ccb0*/  F2FP.BF16.F32.PACK_AB R220, RZ, R220 ;  /* 0x000000dcffdc723e */ /* 0x000fe200000010ff */
[----:B------:R-:W-:-:S05]  /*ccc0*/  FMUL R221, R221, R2 ;  /* 0x00000002dddd7220 */ /* 0x000fca0000400000 */
[----:B------:R-:W-:Y:S01]  /*ccd0*/  F2FP.BF16.F32.PACK_AB R221, RZ, R221 ;  /* 0x000000ddffdd723e */ /* 0x000fe200000010ff */
[-C--:B------:R-:W-:Y:S01]  /*cce0*/  FMUL R222, R222, R2.reuse ;  /* 0x00000002dede7220 */ /* 0x080fe20000400000 */
[-C--:B------:R-:W-:Y:S01]  /*ccf0*/  FMUL R223, R223, R2.reuse ;  /* 0x00000002dfdf7220 */ /* 0x080fe20000400000 */
[----:B------:R-:W-:-:S03]  /*cd00*/  FMUL R224, R224, R2 ;  /* 0x00000002e0e07220 */ /* 0x000fc60000400000 */
[----:B------:R-:W-:Y:S02]  /*cd10*/  F2FP.BF16.F32.PACK_AB R222, RZ, R222 ;  /* 0x000000deffde723e */ /* 0x000fe400000010ff */
[----:B------:R-:W-:Y:S02]  /*cd20*/  F2FP.BF16.F32.PACK_AB R223, RZ, R223 ;  /* 0x000000dfffdf723e */ /* 0x000fe400000010ff */
[----:B------:R-:W-:Y:S01]  /*cd30*/  F2FP.BF16.F32.PACK_AB R224, RZ, R224 ;  /* 0x000000e0ffe0723e */ /* 0x000fe200000010ff */
[-C--:B--2---:R-:W-:Y:S01]  /*cd40*/  FMUL R8, R8, R2.reuse ;  /* 0x0000000208087220 */ /* 0x084fe20000400000 */
[----:B---3--:R-:W-:-:S04]  /*cd50*/  FMUL R9, R9, R2 ;  /* 0x0000000209097220 */ /* 0x008fc80000400000 */
[----:B------:R-:W-:Y:S02]  /*cd60*/  F2FP.BF16.F32.PACK_AB R8, RZ, R8 ;  /* 0x00000008ff08723e */ /* 0x000fe400000010ff */
[----:B------:R-:W-:Y:S01]  /*cd70*/  F2FP.BF16.F32.PACK_AB R10, RZ, R9 ;  /* 0x00000009ff0a723e */ /* 0x000fe200000010ff */
[----:B------:R-:W-:Y:S01]  /*cd80*/  FMUL R9, R235, R2 ;  /* 0x00000002eb097220 */ /* 0x000fe20000400000 */
[----:B0-----:R-:W-:-:S04]  /*cd90*/  PRMT R11, R8, 0x7610, R11 ;  /* 0x00007610080b7816 */ /* 0x001fc8000000000b */
[----:B------:R-:W-:Y:S01]  /*cda0*/  F2FP.BF16.F32.PACK_AB R9, RZ, R9 ;  /* 0x00000009ff09723e */ /* 0x000fe200000010ff */
[----:B------:R-:W-:Y:S01]  /*cdb0*/  @P3 STG.E.U16 desc[UR46][R4.64+0x10], R11 ;  /* 0x0000100b04003986 */ /* 0x000fe2000c10152e */
[----:B------:R-:W-:Y:S02]  /*cdc0*/  FMUL R8, R234, R2 ;  /* 0x00000002ea087220 */ /* 0x000fe40000400000 */
[----:B-1----:R-:W-:Y:S01]  /*cdd0*/  PRMT R12, R9, 0x7610, R12 ;  /* 0x00007610090c7816 */ /* 0x002fe2000000000c */
[----:B------:R0:W-:Y:S01]  /*cde0*/  @P4 STG.E.U16 desc[UR46][R4.64+0x12], R10 ;  /* 0x0000120a04004986 */ /* 0x0001e2000c10152e */
[----:B------:R-:W-:Y:S02]  /*cdf0*/  ISETP.GT.AND P3, PT, R0, 0x10, PT ;  /* 0x000000100000780c */ /* 0x000fe40003f64270 */
[C---:B------:R-:W-:Y:S01]  /*ce00*/  ISETP.GT.AND P4, PT, R3.reuse, 0x8, P2 ;  /* 0x000000080300780c */ /* 0x040fe20001784270 */
[----:B------:R-:W-:Y:S01]  /*ce10*/  @P5 STG.E.U16 desc[UR46][R6.64+0x10], R12 ;  /* 0x0000100c06005986 */ /* 0x000fe2000c10152e */
[----:B------:R-:W-:-:S02]  /*ce20*/  ISETP.GT.AND P5, PT, R3, RZ, P3 ;  /* 0x000000ff0300720c */ /* 0x000fc40001fa4270 */
[----:B------:R-:W-:Y:S01]  /*ce30*/  F2FP.BF16.F32.PACK_AB R8, RZ, R8 ;  /* 0x00000008ff08723e */ /* 0x000fe200000010ff */
[----:B------:R-:W-:-:S03]  /*ce40*/  FMUL R9, R233, R2 ;  /* 0x00000002e9097220 */ /* 0x000fc60000400000 */
[----:B------:R-:W-:Y:S02]  /*ce50*/  PRMT R13, R8, 0x7610, R13 ;  /* 0x00007610080d7816 */ /* 0x000fe4000000000d */
[----:B------:R-:W-:-:S03]  /*ce60*/  F2FP.BF16.F32.PACK_AB R9, RZ, R9 ;  /* 0x00000009ff09723e */ /* 0x000fc600000010ff */
[----:B------:R-:W-:Y:S01]  /*ce70*/  @P4 STG.E.U16 desc[UR46][R6.64+0x12], R13 ;  /* 0x0000120d06004986 */ /* 0x000fe2000c10152e */
[----:B------:R-:W-:Y:S01]  /*ce80*/  ISETP.GT.AND P4, PT, R0, 0x11, PT ;  /* 0x000000110000780c */ /* 0x000fe20003f84270 */
[----:B------:R-:W-:Y:S02]  /*ce90*/  FMUL R8, R232, R2 ;  /* 0x00000002e8087220 */ /* 0x000fe40000400000 */
[----:B------:R1:W-:Y:S01]  /*cea0*/  @P5 STG.E.U16 desc[UR46][R4.64+0x20], R9 ;  /* 0x0000200904005986 */ /* 0x0003e2000c10152e */
[----:B------:R-:W-:Y:S02]  /*ceb0*/  ISETP.GT.AND P5, PT, R3, RZ, P4 ;  /* 0x000000ff0300720c */ /* 0x000fe400027a4270 */
[----:B------:R-:W-:-:S04]  /*cec0*/  F2FP.BF16.F32.PACK_AB R8, RZ, R8 ;  /* 0x00000008ff08723e */ /* 0x000fc800000010ff */
[----:B0-----:R-:W-:Y:S01]  /*ced0*/  PRMT R10, R8, 0x7610, R10 ;  /* 0x00007610080a7816 */ /* 0x001fe2000000000a */
[----:B------:R-:W-:-:S06]  /*cee0*/  FMUL R8, R21, R2 ;  /* 0x0000000215087220 */ /* 0x000fcc0000400000 */
[----:B------:R0:W-:Y:S01]  /*cef0*/  @P5 STG.E.U16 desc[UR46][R4.64+0x22], R10 ;  /* 0x0000220a04005986 */ /* 0x0001e2000c10152e */
[----:B------:R-:W-:Y:S02]  /*cf00*/  ISETP.GT.AND P5, PT, R3, 0x8, P3 ;  /* 0x000000080300780c */ /* 0x000fe40001fa4270 */
[----:B------:R-:W-:-:S04]  /*cf10*/  F2FP.BF16.F32.PACK_AB R8, RZ, R8 ;  /* 0x00000008ff08723e */ /* 0x000fc800000010ff */
[----:B------:R-:W-:Y:S01]  /*cf20*/  PRMT R11, R8, 0x7610, R11 ;  /* 0x00007610080b7816 */ /* 0x000fe2000000000b */
[----:B------:R-:W-:-:S06]  /*cf30*/  FMUL R8, R20, R2 ;  /* 0x0000000214087220 */ /* 0x000fcc0000400000 */
[----:B------:R2:W-:Y:S01]  /*cf40*/  @P5 STG.E.U16 desc[UR46][R6.64+0x20], R11 ;  /* 0x0000200b06005986 */ /* 0x0005e2000c10152e */
[----:B------:R-:W-:Y:S02]  /*cf50*/  ISETP.GT.AND P5, PT, R3, 0x8, P4 ;  /* 0x000000080300780c */ /* 0x000fe400027a4270 */
[----:B-1----:R-:W-:Y:S01]  /*cf60*/  F2FP.BF16.F32.PACK_AB R9, RZ, R8 ;  /* 0x00000008ff09723e */ /* 0x002fe200000010ff */
[----:B------:R-:W-:-:S10]  /*cf70*/  FMUL R8, R19, R2 ;  /* 0x0000000213087220 */ /* 0x000fd40000400000 */
[----:B------:R1:W-:Y:S01]  /*cf80*/  @P5 STG.E.U16 desc[UR46][R6.64+0x22], R9 ;  /* 0x0000220906005986 */ /* 0x0003e2000c10152e */
[----:B------:R-:W-:-:S04]  /*cf90*/  ISETP.GT.AND P5, PT, R0, 0x18, PT ;  /* 0x000000180000780c */ /* 0x000fc80003fa4270 */
[----:B------:R-:W-:Y:S02]  /*cfa0*/  ISETP.GT.AND P6, PT, R3, RZ, P5 ;  /* 0x000000ff0300720c */ /* 0x000fe40002fc4270 */
[----:B------:R-:W-:-:S04]  /*cfb0*/  F2FP.BF16.F32.PACK_AB R8, RZ, R8 ;  /* 0x00000008ff08723e */ /* 0x000fc800000010ff */
[----:B0-----:R-:W-:Y:S01]  /*cfc0*/  PRMT R10, R8, 0x7610, R10 ;  /* 0x00007610080a7816 */ /* 0x001fe2000000000a */
[----:B------:R-:W-:-:S06]  /*cfd0*/  FMUL R8, R18, R2 ;  /* 0x0000000212087220 */ /* 0x000fcc0000400000 */
[----:B------:R-:W-:Y:S01]  /*cfe0*/  @P6 STG.E.U16 desc[UR46][R4.64+0x30], R10 ;  /* 0x0000300a04006986 */ /* 0x000fe2000c10152e */
[----:B------:R-:W-:-:S04]  /*cff0*/  ISETP.GT.AND P6, PT, R0, 0x19, PT ;  /* 0x000000190000780c */ /* 0x000fc80003fc4270 */
[----:B------:R-:W-:Y:S02]  /*d000*/  ISETP.GT.AND P1, PT, R3, RZ, P6 ;  /* 0x000000ff0300720c */ /* 0x000fe40003724270 */
[----:B------:R-:W-:-:S04]  /*d010*/  F2FP.BF16.F32.PACK_AB R8, RZ, R8 ;  /* 0x00000008ff08723e */ /* 0x000fc800000010ff */
[----:B--2---:R-:W-:Y:S01]  /*d020*/  PRMT R11, R8, 0x7610, R11 ;  /* 0x00007610080b7816 */ /* 0x004fe2000000000b */
[----:B------:R-:W-:-:S06]  /*d030*/  FMUL R8, R15, R2 ;  /* 0x000000020f087220 */ /* 0x000fcc0000400000 */
[----:B------:R0:W-:Y:S01]  /*d040*/  @P1 STG.E.U16 desc[UR46][R4.64+0x32], R11 ;  /* 0x0000320b04001986 */ /* 0x0001e2000c10152e */
[----:B------:R-:W-:Y:S02]  /*d050*/  ISETP.GT.AND P1, PT, R3, 0x8, P5 ;  /* 0x000000080300780c */ /* 0x000fe40002f24270 */
[----:B------:R-:W-:-:S04]  /*d060*/  F2FP.BF16.F32.PACK_AB R8, RZ, R8 ;  /* 0x00000008ff08723e */ /* 0x000fc800000010ff */
[----:B-1----:R-:W-:Y:S01]  /*d070*/  PRMT R9, R8, 0x7610, R9 ;  /* 0x0000761008097816 */ /* 0x002fe20000000009 */
[----:B------:R-:W-:-:S06]  /*d080*/  FMUL R8, R14, R2 ;  /* 0x000000020e087220 */ /* 0x000fcc0000400000 */
[----:B------:R-:W-:Y:S01]  /*d090*/  @P1 STG.E.U16 desc[UR46][R6.64+0x30], R9 ;  /* 0x0000300906001986 */ /* 0x000fe2000c10152e */
[----:B------:R-:W-:Y:S02]  /*d0a0*/  ISETP.GT.AND P1, PT, R3, 0x8, P6 ;  /* 0x000000080300780c */ /* 0x000fe40003724270 */
[----:B------:R-:W-:Y:S01]  /*d0b0*/  F2FP.BF16.F32.PACK_AB R8, RZ, R8 ;  /* 0x00000008ff08723e */ /* 0x000fe200000010ff */
[----:B0-----:R-:W-:-:S04]  /*d0c0*/  IMAD.U32 R11, RZ, RZ, UR8 ;  /* 0x00000008ff0b7e24 */ /* 0x001fc8000f8e00ff */
[----:B------:R-:W-:-:S06]  /*d0d0*/  IMAD.WIDE.U32 R10, R11, 0xf0, R6 ;  /* 0x000000f00b0a7825 */ /* 0x000fcc00078e0006 */
[----:B------:R0:W-:Y:S01]  /*d0e0*/  @P1 STG.E.U16 desc[UR46][R6.64+0x32], R8 ;  /* 0x0000320806001986 */ /* 0x0001e2000c10152e */
[----:B------:R-:W-:Y:S01]  /*d0f0*/  ISETP.GT.AND P1, PT, R3, 0x80, P0 ;  /* 0x000000800300780c */ /* 0x000fe20000724270 */
[----:B------:R-:W-:-:S12]  /*d100*/  VIADD R11, R11, UR4 ;  /* 0x000000040b0b7c36 */ /* 0x000fd80008000000 */
[----:B------:R-:W-:Y:S01]  /*d110*/  @P1 STG.E.U16 desc[UR46][R10.64], R216 ;  /* 0x000000d80a001986 */ /* 0x000fe2000c10152e */
[----:B------:R-:W-:-:S04]  /*d120*/  ISETP.GT.AND P1, PT, R0, 0x1, PT ;  /* 0x000000010000780c */ /* 0x000fc80003f24270 */
[C---:B------:R-:W-:Y:S02]  /*d130*/  ISETP.GT.AND P1, PT, R3.reuse, 0x80, P1 ;  /* 0x000000800300780c */ /* 0x040fe40000f24270 */
[----:B------:R-:W-:-:S11]  /*d140*/  ISETP.GT.AND P0, PT, R3, 0x88, P0 ;  /* 0x000000880300780c */ /* 0x000fd60000704270 */
[----:B------:R-:W-:Y:S01]  /*d150*/  @P1 STG.E.U16 desc[UR46][R10.64+0x2], R217 ;  /* 0x000002d90a001986 */ /* 0x000fe2000c10152e */
[----:B0-----:R-:W-:-:S04]  /*d160*/  IADD3 R8, P1, R10, UR11, RZ ;  /* 0x0000000b0a087c10 */ /* 0x001fc8000ff3e0ff */
[----:B------:R-:W-:-:S05]  /*d170*/  IADD3.X R9, R11, UR5, RZ, P1, !PT ;  /* 0x000000050b097c10 */ /* 0x000fca0008ffe4ff */
[----:B------:R-:W-:Y:S01]  /*d180*/  @P0 STG.E.U16 desc[UR46][R8.64], R218 ;  /* 0x000000da08000986 */ /* 0x000fe2000c10152e */
[----:B------:R-:W-:-:S04]  /*d190*/  ISETP.GT.AND P0, PT, R0, 0x1, PT ;  /* 0x000000010000780c */ /* 0x000fc80003f04270 */
[----:B------:R-:W-:Y:S02]  /*d1a0*/  ISETP.GT.AND P0, PT, R3, 0x88, P0 ;  /* 0x000000880300780c */ /* 0x000fe40000704270 */
[----:B------:R-:W-:-:S11]  /*d1b0*/  LOP3.LUT P1, RZ, R17, 0x8, RZ, 0xc0, !PT ;  /* 0x0000000811ff7812 */ /* 0x000fd6000782c0ff */
[----:B------:R-:W-:Y:S01]  /*d1c0*/  @P0 STG.E.U16 desc[UR46][R8.64+0x2], R219 ;  /* 0x000002db08000986 */ /* 0x000fe2000c10152e */
[----:B------:R-:W-:-:S13]  /*d1d0*/  ISETP.GT.AND P0, PT, R3, 0x80, P1 ;  /* 0x000000800300780c */ /* 0x000fda0000f04270 */
[----:B------:R-:W-:Y:S01]  /*d1e0*/  @P0 STG.E.U16 desc[UR46][R10.64+0x10], R220 ;  /* 0x000010dc0a000986 */ /* 0x000fe2000c10152e */
[C---:B------:R-:W-:Y:S02]  /*d1f0*/  ISETP.GT.AND P0, PT, R3.reuse, 0x80, P2 ;  /* 0x000000800300780c */ /* 0x040fe40001704270 */
[C---:B------:R-:W-:Y:S02]  /*d200*/  ISETP.GT.AND P1, PT, R3.reuse, 0x88, P1 ;  /* 0x000000880300780c */ /* 0x040fe40000f24270 */
[----:B------:R-:W-:-:S09]  /*d210*/  ISETP.GT.AND P2, PT, R3, 0x88, P2 ;  /* 0x000000880300780c */ /* 0x000fd20001744270 */
[----:B------:R-:W-:Y:S01]  /*d220*/  @P0 STG.E.U16 desc[UR46][R10.64+0x12], R221 ;  /* 0x000012dd0a000986 */ /* 0x000fe2000c10152e */
[----:B------:R-:W-:-:S03]  /*d230*/  ISETP.GT.AND P0, PT, R3, 0x80, P3 ;  /* 0x000000800300780c */ /* 0x000fc60001f04270 */
[----:B------:R-:W-:Y:S04]  /*d240*/  @P1 STG.E.U16 desc[UR46][R8.64+0x10], R222 ;  /* 0x000010de08001986 */ /* 0x000fe8000c10152e */
[----:B------:R-:W-:Y:S01]  /*d250*/  @P2 STG.E.U16 desc[UR46][R8.64+0x12], R223 ;  /* 0x000012df08002986 */ /* 0x000fe2000c10152e */
[----:B------:R-:W-:-:S05]  /*d260*/  ISETP.GT.AND P2, PT, R3, 0x80, P5 ;  /* 0x000000800300780c */ /* 0x000fca0002f44270 */
[----:B------:R-:W-:Y:S01]  /*d270*/  @P0 STG.E.U16 desc[UR46][R10.64+0x20], R224 ;  /* 0x000020e00a000986 */ /* 0x000fe2000c10152e */
[C---:B------:R-:W-:Y:S02]  /*d280*/  ISETP.GT.AND P0, PT, R3.reuse, 0x80, P4 ;  /* 0x000000800300780c */ /* 0x040fe40002704270 */
[----:B------:R-:W-:Y:S01]  /*d290*/  ISETP.GT.AND P3, PT, R3, 0x88, P3 ;  /* 0x000000880300780c */ /* 0x000fe20001f64270 */
[-C--:B------:R-:W-:Y:S01]  /*d2a0*/  FMUL R225, R225, R2.reuse ;  /* 0x00000002e1e17220 */ /* 0x080fe20000400000 */
[C---:B------:R-:W-:Y:S01]  /*d2b0*/  ISETP.GT.AND P4, PT, R3.reuse, 0x88, P4 ;  /* 0x000000880300780c */ /* 0x040fe20002784270 */
[-C--:B------:R-:W-:Y:S01]  /*d2c0*/  FMUL R226, R226, R2.reuse ;  /* 0x00000002e2e27220 */ /* 0x080fe20000400000 */
[----:B------:R-:W-:Y:S01]  /*d2d0*/  ISETP.GT.AND P1, PT, R3, 0x80, P6 ;  /* 0x000000800300780c */ /* 0x000fe20003724270 */
[-C--:B------:R-:W-:Y:S01]  /*d2e0*/  FMUL R227, R227, R2.reuse ;  /* 0x00000002e3e37220 */ /* 0x080fe20000400000 */
[----:B------:R-:W-:Y:S01]  /*d2f0*/  ISETP.GT.AND P5, PT, R3, 0x88, P5 ;  /* 0x000000880300780c */ /* 0x000fe20002fa4270 */
[-C--:B------:R-:W-:Y:S01]  /*d300*/  FMUL R228, R228, R2.reuse ;  /* 0x00000002e4e47220 */ /* 0x080fe20000400000 */
[-C--:B------:R-:W-:Y:S01]  /*d310*/  FMUL R229, R229, R2.reuse ;  /* 0x00000002e5e57220 */ /* 0x080fe20000400000 */
[----:B------:R-:W-:Y:S01]  /*d320*/  F2FP.BF16.F32.PACK_AB R225, RZ, R225 ;  /* 0x000000e1ffe1723e */ /* 0x000fe200000010ff */
[----:B------:R-:W-:Y:S01]  /*d330*/  FMUL R230, R230, R2 ;  /* 0x00000002e6e67220 */ /* 0x000fe20000400000 */
[--C-:B------:R-:W-:Y:S01]  /*d340*/  @P0 IMAD.MOV.U32 R14, RZ, RZ, R10.reuse ;  /* 0x000000ffff0e0224 */ /* 0x100fe200078e000a */
[----:B------:R-:W-:Y:S01]  /*d350*/  F2FP.BF16.F32.PACK_AB R226, RZ, R226 ;  /* 0x000000e2ffe2723e */ /* 0x000fe200000010ff */
[--C-:B------:R-:W-:Y:S01]  /*d360*/  @P0 IMAD.MOV.U32 R15, RZ, RZ, R11.reuse ;  /* 0x000000ffff0f0224 */ /* 0x100fe200078e000b */
[----:B------:R-:W-:Y:S01]  /*d370*/  F2FP.BF16.F32.PACK_AB R227, RZ, R227 ;  /* 0x000000e3ffe3723e */ /* 0x000fe200000010ff */
[----:B------:R-:W-:Y:S01]  /*d380*/  @P2 IMAD.MOV.U32 R12, RZ, RZ, R10 ;  /* 0x000000ffff0c2224 */ /* 0x000fe200078e000a */
[----:B------:R-:W-:Y:S01]  /*d390*/  F2FP.BF16.F32.PACK_AB R228, RZ, R228 ;  /* 0x000000e4ffe4723e */ /* 0x000fe200000010ff */
[----:B------:R-:W-:Y:S01]  /*d3a0*/  @P2 IMAD.MOV.U32 R13, RZ, RZ, R11 ;  /* 0x000000ffff0d2224 */ /* 0x000fe200078e000b */
[----:B------:R-:W-:Y:S01]  /*d3b0*/  F2FP.BF16.F32.PACK_AB R229, RZ, R229 ;  /* 0x000000e5ffe5723e */ /* 0x000fe200000010ff */
[----:B------:R-:W-:Y:S01]  /*d3c0*/  @P0 STG.E.U16 desc[UR46][R14.64+0x22], R225 ;  /* 0x000022e10e000986 */ /* 0x000fe2000c10152e */
[----:B------:R-:W-:-:S02]  /*d3d0*/  F2FP.BF16.F32.PACK_AB R230, RZ, R230 ;  /* 0x000000e6ffe6723e */ /* 0x000fc400000010ff */
[----:B------:R-:W-:Y:S01]  /*d3e0*/  ISETP.GT.AND P0, PT, R3, 0x88, P6 ;  /* 0x000000880300780c */ /* 0x000fe20003704270 */
[----:B------:R-:W-:Y:S01]  /*d3f0*/  @P3 STG.E.U16 desc[UR46][R8.64+0x20], R226 ;  /* 0x000020e208003986 */ /* 0x000fe2000c10152e */
[----:B------:R-:W-:-:S03]  /*d400*/  FMUL R231, R231, R2 ;  /* 0x00000002e7e77220 */ /* 0x000fc60000400000 */
[----:B------:R-:W-:Y:S01]  /*d410*/  @P4 STG.E.U16 desc[UR46][R8.64+0x22], R227 ;  /* 0x000022e308004986 */ /* 0x000fe2000c10152e */
[----:B------:R-:W-:-:S03]  /*d420*/  ISETP.GT.AND P6, PT, R0, 0x20, PT ;  /* 0x000000200000780c */ /* 0x000fc60003fc4270 */
[----:B------:R-:W-:Y:S04]  /*d430*/  @P2 STG.E.U16 desc[UR46][R12.64+0x30], R228 ;  /* 0x000030e40c002986 */ /* 0x000fe8000c10152e */
[----:B------:R0:W-:Y:S04]  /*d440*/  @P1 STG.E.U16 desc[UR46][R10.64+0x32], R229 ;  /* 0x000032e50a001986 */ /* 0x0001e8000c10152e */
[----:B------:R-:W-:Y:S01]  /*d450*/  @P5 STG.E.U16 desc[UR46][R8.64+0x30], R230 ;  /* 0x000030e608005986 */ /* 0x000fe2000c10152e */
[----:B------:R-:W-:Y:S02]  /*d460*/  ISETP.GT.AND P5, PT, R0, 0x21, PT ;  /* 0x000000210000780c */ /* 0x000fe40003fa4270 */
[----:B------:R-:W-:-:S02]  /*d470*/  F2FP.BF16.F32.PACK_AB R231, RZ, R231 ;  /* 0x000000e7ffe7723e */ /* 0x000fc400000010ff */
[C---:B------:R-:W-:Y:S02]  /*d480*/  ISETP.GT.AND P1, PT, R3.reuse, RZ, P6 ;  /* 0x000000ff0300720c */ /* 0x040fe40003724270 */
[C---:B------:R-:W-:Y:S02]  /*d490*/  ISETP.GT.AND P2, PT, R3.reuse, RZ, P5 ;  /* 0x000000ff0300720c */ /* 0x040fe40002f44270 */
[----:B------:R-:W-:Y:S01]  /*d4a0*/  ISETP.GT.AND P3, PT, R3, 0x8, P6 ;  /* 0x000000080300780c */ /* 0x000fe20003764270 */
[-C--:B------:R-:W-:Y:S01]  /*d4b0*/  FMUL R200, R200, R2.reuse ;  /* 0x00000002c8c87220 */ /* 0x080fe20000400000 */
[-C--:B------:R-:W-:Y:S01]  /*d4c0*/  FMUL R201, R201, R2.reuse ;  /* 0x00000002c9c97220 */ /* 0x080fe20000400000 */
[-C--:B------:R-:W-:Y:S01]  /*d4d0*/  FMUL R202, R202, R2.reuse ;  /* 0x00000002caca7220 */ /* 0x080fe20000400000 */
[----:B------:R1:W-:Y:S01]  /*d4e0*/  @P0 STG.E.U16 desc[UR46][R8.64+0x32], R231 ;  /* 0x000032e708000986 */ /* 0x0003e2000c10152e */
[----:B------:R-:W-:Y:S01]  /*d4f0*/  ISETP.GT.AND P0, PT, R3, 0x8, P5 ;  /* 0x000000080300780c */ /* 0x000fe20002f04270 */
[----:B------:R-:W-:Y:S01]  /*d500*/  FMUL R203, R203, R2 ;  /* 0x00000002cbcb7220 */ /* 0x000fe20000400000 */
[----:B------:R-:W-:-:S02]  /*d510*/  F2FP.BF16.F32.PACK_AB R200, RZ, R200 ;  /* 0x000000c8ffc8723e */ /* 0x000fc400000010ff */
[----:B------:R-:W-:Y:S02]  /*d520*/  F2FP.BF16.F32.PACK_AB R201, RZ, R201 ;  /* 0x000000c9ffc9723e */ /* 0x000fe400000010ff */
[----:B------:R-:W-:Y:S01]  /*d530*/  F2FP.BF16.F32.PACK_AB R202, RZ, R202 ;  /* 0x000000caffca723e */ /* 0x000fe200000010ff */
[----:B------:R2:W-:Y:S01]  /*d540*/  @P1 STG.E.U16 desc[UR46][R4.64+0x40], R200 ;  /* 0x000040c804001986 */ /* 0x0005e2000c10152e */
[----:B------:R-:W-:-:S03]  /*d550*/  F2FP.BF16.F32.PACK_AB R203, RZ, R203 ;  /* 0x000000cbffcb723e */ /* 0x000fc600000010ff */
[----:B------:R2:W-:Y:S01]  /*d560*/  @P2 STG.E.U16 desc[UR46][R4.64+0x42], R201 ;  /* 0x000042c904002986 */ /* 0x0005e2000c10152e */
[----:B------:R-:W-:-:S03]  /*d570*/  ISETP.GT.AND P4, PT, R0, 0x28, PT ;  /* 0x000000280000780c */ /* 0x000fc60003f84270 */
[----:B------:R2:W-:Y:S01]  /*d580*/  @P3 STG.E.U16 desc[UR46][R6.64+0x40], R202 ;  /* 0x000040ca06003986 */ /* 0x0005e2000c10152e */
[----:B------:R-:W-:Y:S02]  /*d590*/  ISETP.GT.AND P3, PT, R0, 0x29, PT ;  /* 0x000000290000780c */ /* 0x000fe40003f64270 */
[C---:B------:R-:W-:Y:S01]  /*d5a0*/  ISETP.GT.AND P2, PT, R3.reuse, RZ, P4 ;  /* 0x000000ff0300720c */ /* 0x040fe20002744270 */
[----:B------:R2:W-:Y:S01]  /*d5b0*/  @P0 STG.E.U16 desc[UR46][R6.64+0x42], R203 ;  /* 0x000042cb06000986 */ /* 0x0005e2000c10152e */
[----:B------:R-:W-:Y:S01]  /*d5c0*/  ISETP.GT.AND P0, PT, R3, RZ, P3 ;  /* 0x000000ff0300720c */ /* 0x000fe20001f04270 */
[-C--:B------:R-:W-:Y:S01]  /*d5d0*/  FMUL R204, R204, R2.reuse ;  /* 0x00000002cccc7220 */ /* 0x080fe20000400000 */
[-C--:B------:R-:W-:Y:S01]  /*d5e0*/  FMUL R205, R205, R2.reuse ;  /* 0x00000002cdcd7220 */ /* 0x080fe20000400000 */
[----:B------:R-:W-:Y:S01]  /*d5f0*/  ISETP.GT.AND P1, PT, R3, 0x8, P4 ;  /* 0x000000080300780c */ /* 0x000fe20002724270 */
[----:B------:R-:W-:Y:S02]  /*d600*/  FMUL R206, R206, R2 ;  /* 0x00000002cece7220 */ /* 0x000fe40000400000 */
[----:B------:R-:W-:-:S02]  /*d610*/  F2FP.BF16.F32.PACK_AB R204, RZ, R204 ;  /* 0x000000ccffcc723e */ /* 0x000fc400000010ff */
[----:B------:R-:W-:Y:S02]  /*d620*/  F2FP.BF16.F32.PACK_AB R205, RZ, R205 ;  /* 0x000000cdffcd723e */ /* 0x000fe400000010ff */
[----:B------:R-:W-:Y:S01]  /*d630*/  F2FP.BF16.F32.PACK_AB R206, RZ, R206 ;  /* 0x000000ceffce723e */ /* 0x000fe200000010ff */
[----:B------:R2:W-:Y:S01]  /*d640*/  @P2 STG.E.U16 desc[UR46][R4.64+0x50], R204 ;  /* 0x000050cc04002986 */ /* 0x0005e2000c10152e */
[----:B------:R-:W-:-:S03]  /*d650*/  ISETP.GT.AND P2, PT, R0, 0x30, PT ;  /* 0x000000300000780c */ /* 0x000fc60003f44270 */
[----:B------:R2:W-:Y:S01]  /*d660*/  @P0 STG.E.U16 desc[UR46][R4.64+0x52], R205 ;  /* 0x000052cd04000986 */ /* 0x0005e2000c10152e */
[----:B------:R-:W-:Y:S01]  /*d670*/  ISETP.GT.AND P0, PT, R3, 0x8, P3 ;  /* 0x000000080300780c */ /* 0x000fe20001f04270 */
[-C--:B------:R-:W-:Y:S02]  /*d680*/  FMUL R207, R207, R2.reuse ;  /* 0x00000002cfcf7220 */ /* 0x080fe40000400000 */
[----:B------:R2:W-:Y:S01]  /*d690*/  @P1 STG.E.U16 desc[UR46][R6.64+0x50], R206 ;  /* 0x000050ce06001986 */ /* 0x0005e2000c10152e */
[----:B------:R-:W-:Y:S01]  /*d6a0*/  ISETP.GT.AND P1, PT, R3, RZ, P2 ;  /* 0x000000ff0300720c */ /* 0x000fe20001724270 */
[----:B------:R-:W-:Y:S01]  /*d6b0*/  FMUL R208, R208, R2 ;  /* 0x00000002d0d07220 */ /* 0x000fe20000400000 */
[----:B------:R-:W-:-:S04]  /*d6c0*/  F2FP.BF16.F32.PACK_AB R207, RZ, R207 ;  /* 0x000000cfffcf723e */ /* 0x000fc800000010ff */
[----:B------:R-:W-:-:S03]  /*d6d0*/  F2FP.BF16.F32.PACK_AB R208, RZ, R208 ;  /* 0x000000d0ffd0723e */ /* 0x000fc600000010ff */
[----:B------:R2:W-:Y:S01]  /*d6e0*/  @P0 STG.E.U16 desc[UR46][R6.64+0x52], R207 ;  /* 0x000052cf06000986 */ /* 0x0005e2000c10152e */
[----:B------:R-:W-:-:S03]  /*d6f0*/  ISETP.GT.AND P0, PT, R0, 0x31, PT ;  /* 0x000000310000780c */ /* 0x000fc60003f04270 */
[----:B------:R2:W-:Y:S01]  /*d700*/  @P1 STG.E.U16 desc[UR46][R4.64+0x60], R208 ;  /* 0x000060d004001986 */ /* 0x0005e2000c10152e */
[----:B------:R-:W-:Y:S01]  /*d710*/  ISETP.GT.AND P1, PT, R3, RZ, P0 ;  /* 0x000000ff0300720c */ /* 0x000fe20000724270 */
[----:B------:R-:W-:-:S05]  /*d720*/  FMUL R209, R209, R2 ;  /* 0x00000002d1d17220 */ /* 0x000fca0000400000 */
[----:B------:R-:W-:Y:S01]  /*d730*/  F2FP.BF16.F32.PACK_AB R209, RZ, R209 ;  /* 0x000000d1ffd1723e */ /* 0x000fe200000010ff */
[----:B------:R-:W-:-:S06]  /*d740*/  FMUL R210, R210, R2 ;  /* 0x00000002d2d27220 */ /* 0x000fcc0000400000 */
[----:B------:R2:W-:Y:S01]  /*d750*/  @P1 STG.E.U16 desc[UR46][R4.64+0x62], R209 ;  /* 0x000062d104001986 */ /* 0x0005e2000c10152e */
[----:B------:R-:W-:Y:S02]  /*d760*/  ISETP.GT.AND P1, PT, R3, 0x8, P2 ;  /* 0x000000080300780c */ /* 0x000fe40001724270 */
[----:B------:R-:W-:Y:S01]  /*d770*/  F2FP.BF16.F32.PACK_AB R210, RZ, R210 ;  /* 0x000000d2ffd2723e */ /* 0x000fe200000010ff */
[----:B------:R-:W-:Y:S01]  /*d780*/  FMUL R211, R211, R2 ;  /* 0x00000002d3d37220 */ /* 0x000fe20000400000 */
[----:B0-----:R-:W-:-:S09]  /*d790*/  IMAD.U32 R11, RZ, RZ, UR8 ;  /* 0x00000008ff0b7e24 */ /* 0x001fd2000f8e00ff */
[----:B------:R2:W-:Y:S01]  /*d7a0*/  @P1 STG.E.U16 desc[UR46][R6.64+0x60], R210 ;  /* 0x000060d206001986 */ /* 0x0005e2000c10152e */
[----:B------:R-:W-:Y:S01]  /*d7b0*/  ISETP.GT.AND P1, PT, R3, 0x8, P0 ;  /* 0x000000080300780c */ /* 0x000fe20000724270 */
[----:B------:R-:W-:Y:S01]  /*d7c0*/  IMAD.WIDE.U32 R10, R11, 0xf0, R6 ;  /* 0x000000f00b0a7825 */ /* 0x000fe200078e0006 */
[----:B------:R-:W-:-:S03]  /*d7d0*/  F2FP.BF16.F32.PACK_AB R211, RZ, R211 ;  /* 0x000000d3ffd3723e */ /* 0x000fc600000010ff */
[----:B------:R-:W-:-:S08]  /*d7e0*/  VIADD R11, R11, UR4 ;  /* 0x000000040b0b7c36 */ /* 0x000fd00008000000 */
[----:B------:R2:W-:Y:S01]  /*d7f0*/  @P1 STG.E.U16 desc[UR46][R6.64+0x62], R211 ;  /* 0x000062d306001986 */ /* 0x0005e2000c10152e */
[----:B-1----:R-:W-:-:S04]  /*d800*/  IADD3 R8, P1, R10, UR11, RZ ;  /* 0x0000000b0a087c10 */ /* 0x002fc8000ff3e0ff */
[----:B------:R-:W-:Y:S02]  /*d810*/  IADD3.X R9, R11, UR5, RZ, P1, !PT ;  /* 0x000000050b097c10 */ /* 0x000fe40008ffe4ff */
[----:B------:R-:W-:Y:S02]  /*d820*/  ISETP.GT.AND P1, PT, R0, 0x38, PT ;  /* 0x000000380000780c */ /* 0x000fe40003f24270 */
[----:B------:R-:W-:Y:S02]  /*d830*/  P2R R12, PR, RZ, 0x40 ;  /* 0x00000040ff0c7803 */ /* 0x000fe40000000000 */
[----:B------:R-:W-:Y:S01]  /*d840*/  ISETP.GT.AND P6, PT, R3, RZ, P1 ;  /* 0x000000ff0300720c */ /* 0x000fe20000fc4270 */
[----:B------:R-:W-:Y:S01]  /*d850*/  FMUL R212, R212, R2 ;  /* 0x00000002d4d47220 */ /* 0x000fe20000400000 */
[----:B------:R-:W-:Y:S02]  /*d860*/  P2R R13, PR, RZ, 0x10 ;  /* 0x00000010ff0d7803 */ /* 0x000fe40000000000 */
[----:B------:R-:W-:-:S02]  /*d870*/  ISETP.GT.AND P4, PT, R0, 0x39, PT ;  /* 0x000000390000780c */ /* 0x000fc40003f84270 */
[----:B------:R-:W-:Y:S01]  /*d880*/  F2FP.BF16.F32.PACK_AB R212, RZ, R212 ;  /* 0x000000d4ffd4723e */ /* 0x000fe200000010ff */
[----:B------:R-:W-:-:S06]  /*d890*/  FMUL R213, R213, R2 ;  /* 0x00000002d5d57220 */ /* 0x000fcc0000400000 */
[----:B------:R2:W-:Y:S01]  /*d8a0*/  @P6 STG.E.U16 desc[UR46][R4.64+0x70], R212 ;  /* 0x000070d404006986 */ /* 0x0005e2000c10152e */
[C---:B------:R-:W-:Y:S02]  /*d8b0*/  ISETP.GT.AND P6, PT, R3.reuse, RZ, P4 ;  /* 0x000000ff0300720c */ /* 0x040fe400027c4270 */
[----:B------:R-:W-:Y:S01]  /*d8c0*/  F2FP.BF16.F32.PACK_AB R213, RZ, R213 ;  /* 0x000000d5ffd5723e */ /* 0x000fe200000010ff */
[-C--:B------:R-:W-:Y:S01]  /*d8d0*/  FMUL R214, R214, R2.reuse ;  /* 0x00000002d6d67220 */ /* 0x080fe20000400000 */
[----:B------:R-:W-:Y:S01]  /*d8e0*/  ISETP.GT.AND P4, PT, R3, 0x8, P4 ;  /* 0x000000080300780c */ /* 0x000fe20002784270 */
[----:B------:R-:W-:-:S08]  /*d8f0*/  FMUL R215, R215, R2 ;  /* 0x00000002d7d77220 */ /* 0x000fd00000400000 */
[----:B------:R2:W-:Y:S01]  /*d900*/  @P6 STG.E.U16 desc[UR46][R4.64+0x72], R213 ;  /* 0x000072d504006986 */ /* 0x0005e2000c10152e */
[----:B------:R-:W-:Y:S02]  /*d910*/  ISETP.GT.AND P6, PT, R3, 0x8, P1 ;  /* 0x000000080300780c */ /* 0x000fe40000fc4270 */
[----:B------:R-:W-:Y:S02]  /*d920*/  F2FP.BF16.F32.PACK_AB R214, RZ, R214 ;  /* 0x000000d6ffd6723e */ /* 0x000fe400000010ff */
[----:B------:R-:W-:Y:S01]  /*d930*/  F2FP.BF16.F32.PACK_AB R215, RZ, R215 ;  /* 0x000000d7ffd7723e */ /* 0x000fe200000010ff */
[----:B------:R-:W-:-:S04]  /*d940*/  FMUL R184, R184, R2 ;  /* 0x00000002b8b87220 */ /* 0x000fc80000400000 */
[----:B------:R2:W-:Y:S04]  /*d950*/  @P4 STG.E.U16 desc[UR46][R6.64+0x72], R215 ;  /* 0x000072d706004986 */ /* 0x0005e8000c10152e */
[----:B------:R2:W-:Y:S01]  /*d960*/  @P6 STG.E.U16 desc[UR46][R6.64+0x70], R214 ;  /* 0x000070d606006986 */ /* 0x0005e2000c10152e */
[----:B------:R-:W-:-:S04]  /*d970*/  ISETP.NE.AND P6, PT, R12, RZ, PT ;  /* 0x000000ff0c00720c */ /* 0x000fc80003fc5270 */
[----:B------:R-:W-:Y:S02]  /*d980*/  ISETP.GT.AND P4, PT, R3, 0x80, P6 ;  /* 0x000000800300780c */ /* 0x000fe40003784270 */
[----:B------:R-:W-:Y:S01]  /*d990*/  F2FP.BF16.F32.PACK_AB R184, RZ, R184 ;  /* 0x000000b8ffb8723e */ /* 0x000fe200000010ff */
[-C--:B------:R-:W-:Y:S01]  /*d9a0*/  FMUL R185, R185, R2.reuse ;  /* 0x00000002b9b97220 */ /* 0x080fe20000400000 */
[----:B------:R-:W-:-:S09]  /*d9b0*/  FMUL R187, R187, R2 ;  /* 0x00000002bbbb7220 */ /* 0x000fd20000400000 */
[----:B------:R2:W-:Y:S01]  /*d9c0*/  @P4 STG.E.U16 desc[UR46][R10.64+0x40], R184 ;  /* 0x000040b80a004986 */ /* 0x0005e2000c10152e */
[C---:B------:R-:W-:Y:S02]  /*d9d0*/  ISETP.GT.AND P4, PT, R3.reuse, 0x80, P5 ;  /* 0x000000800300780c */ /* 0x040fe40002f84270 */
[C---:B------:R-:W-:Y:S02]  /*d9e0*/  ISETP.GT.AND P5, PT, R3.reuse, 0x88, P5 ;  /* 0x000000880300780c */ /* 0x040fe40002fa4270 */
[----:B------:R-:W-:Y:S02]  /*d9f0*/  F2FP.BF16.F32.PACK_AB R185, RZ, R185 ;  /* 0x000000b9ffb9723e */ /* 0x000fe400000010ff */
[----:B------:R-:W-:Y:S02]  /*da00*/  F2FP.BF16.F32.PACK_AB R187, RZ, R187 ;  /* 0x000000bbffbb723e */ /* 0x000fe400000010ff */
[----:B------:R-:W-:-:S05]  /*da10*/  ISETP.GT.AND P6, PT, R3, 0x88, P6 ;  /* 0x000000880300780c */ /* 0x000fca00037c4270 */
[----:B------:R2:W-:Y:S01]  /*da20*/  @P4 STG.E.U16 desc[UR46][R10.64+0x42], R185 ;  /* 0x000042b90a004986 */ /* 0x0005e2000c10152e */
[----:B------:R-:W-:-:S03]  /*da30*/  ISETP.NE.AND P4, PT, R13, RZ, PT ;  /* 0x000000ff0d00720c */ /* 0x000fc60003f85270 */
[----:B------:R2:W-:Y:S01]  /*da40*/  @P5 STG.E.U16 desc[UR46][R8.64+0x42], R187 ;  /* 0x000042bb08005986 */ /* 0x0005e2000c10152e */
[----:B------:R-:W-:Y:S01]  /*da50*/  ISETP.GT.AND P5, PT, R3, 0x80, P4 ;  /* 0x000000800300780c */ /* 0x000fe200027a4270 */
[-C--:B------:R-:W-:Y:S01]  /*da60*/  FMUL R186, R186, R2.reuse ;  /* 0x00000002baba7220 */ /* 0x080fe20000400000 */
[----:B------:R-:W-:-:S04]  /*da70*/  FMUL R188, R188, R2 ;  /* 0x00000002bcbc7220 */ /* 0x000fc80000400000 */
[----:B------:R-:W-:Y:S02]  /*da80*/  F2FP.BF16.F32.PACK_AB R186, RZ, R186 ;  /* 0x000000baffba723e */ /* 0x000fe400000010ff */
[----:B------:R-:W-:-:S03]  /*da90*/  F2FP.BF16.F32.PACK_AB R188, RZ, R188 ;  /* 0x000000bcffbc723e */ /* 0x000fc600000010ff */
[----:B------:R2:W-:Y:S01]  /*daa0*/  @P6 STG.E.U16 desc[UR46][R8.64+0x40], R186 ;  /* 0x000040ba08006986 */ /* 0x0005e2000c10152e */
[----:B------:R-:W-:-:S03]  /*dab0*/  ISETP.GT.AND P4, PT, R3, 0x88, P4 ;  /* 0x000000880300780c */ /* 0x000fc60002784270 */
[----:B------:R2:W-:Y:S01]  /*dac0*/  @P5 STG.E.U16 desc[UR46][R10.64+0x50], R188 ;  /* 0x000050bc0a005986 */ /* 0x0005e2000c10152e */
[----:B------:R-:W-:Y:S01]  /*dad0*/  ISETP.GT.AND P5, PT, R3, 0x80, P3 ;  /* 0x000000800300780c */ /* 0x000fe20001fa4270 */
[-C--:B------:R-:W-:Y:S01]  /*dae0*/  FMUL R189, R189, R2.reuse ;  /* 0x00000002bdbd7220 */ /* 0x080fe20000400000 */
[----:B------:R-:W-:-:S04]  /*daf0*/  FMUL R190, R190, R2 ;  /* 0x00000002bebe7220 */ /* 0x000fc80000400000 */
[----:B------:R-:W-:Y:S02]  /*db00*/  F2FP.BF16.F32.PACK_AB R189, RZ, R189 ;  /* 0x000000bdffbd723e */ /* 0x000fe400000010ff */
[----:B------:R-:W-:Y:S02]  /*db10*/  F2FP.BF16.F32.PACK_AB R190, RZ, R190 ;  /* 0x000000beffbe723e */ /* 0x000fe400000010ff */
[----:B------:R-:W-:-:S03]  /*db20*/  ISETP.GT.AND P3, PT, R3, 0x88, P3 ;  /* 0x000000880300780c */ /* 0x000fc60001f64270 */
[----:B------:R2:W-:Y:S01]  /*db30*/  @P5 STG.E.U16 desc[UR46][R10.64+0x52], R189 ;  /* 0x000052bd0a005986 */ /* 0x0005e2000c10152e */
[----:B------:R-:W-:-:S03]  /*db40*/  FMUL R191, R191, R2 ;  /* 0x00000002bfbf7220 */ /* 0x000fc60000400000 */
[----:B------:R2:W-:Y:S01]  /*db50*/  @P4 STG.E.U16 desc[UR46][R8.64+0x50], R190 ;  /* 0x000050be08004986 */ /* 0x0005e2000c10152e */
[C---:B------:R-:W-:Y:S01]  /*db60*/  ISETP.GT.AND P4, PT, R3.reuse, 0x80, P2 ;  /* 0x000000800300780c */ /* 0x040fe20001784270 */
[----:B------:R-:W-:Y:S01]  /*db70*/  FMUL R192, R192, R2 ;  /* 0x00000002c0c07220 */ /* 0x000fe20000400000 */
[----:B------:R-:W-:Y:S02]  /*db80*/  F2FP.BF16.F32.PACK_AB R191, RZ, R191 ;  /* 0x000000bfffbf723e */ /* 0x000fe400000010ff */
[C---:B------:R-:W-:Y:S02]  /*db90*/  ISETP.GT.AND P5, PT, R3.reuse, 0x80, P0 ;  /* 0x000000800300780c */ /* 0x040fe400007a4270 */
[----:B------:R-:W-:Y:S02]  /*dba0*/  F2FP.BF16.F32.PACK_AB R192, RZ, R192 ;  /* 0x000000c0ffc0723e */ /* 0x000fe400000010ff */
[----:B------:R-:W-:Y:S01]  /*dbb0*/  ISETP.GT.AND P2, PT, R3, 0x88, P2 ;  /* 0x000000880300780c */ /* 0x000fe20001744270 */
[-C--:B------:R-:W-:Y:S01]  /*dbc0*/  FMUL R193, R193, R2.reuse ;  /* 0x00000002c1c17220 */ /* 0x080fe20000400000 */
[----:B------:R-:W-:Y:S01]  /*dbd0*/  ISETP.GT.AND P6, PT, R0, 0x39, PT ;  /* 0x000000390000780c */ /* 0x000fe20003fc4270 */
[----:B------:R-:W-:Y:S01]  /*dbe0*/  FMUL R194, R194, R2 ;  /* 0x00000002c2c27220 */ /* 0x000fe20000400000 */
[----:B------:R2:W-:Y:S01]  /*dbf0*/  @P3 STG.E.U16 desc[UR46][R8.64+0x52], R191 ;  /* 0x000052bf08003986 */ /* 0x0005e2000c10152e */
[----:B------:R-:W-:-:S02]  /*dc00*/  ISETP.GT.AND P0, PT, R3, 0x88, P0 ;  /* 0x000000880300780c */ /* 0x000fc40000704270 */
[C---:B------:R-:W-:Y:S01]  /*dc10*/  ISETP.GT.AND P3, PT, R3.reuse, 0x80, P1 ;  /* 0x000000800300780c */ /* 0x040fe20000f64270 */
[----:B------:R2:W-:Y:S01]  /*dc20*/  @P4 STG.E.U16 desc[UR46][R10.64+0x60], R192 ;  /* 0x000060c00a004986 */ /* 0x0005e2000c10152e */
[----:B------:R-:W-:Y:S01]  /*dc30*/  ISETP.GT.AND P4, PT, R3, 0x80, P6 ;  /* 0x000000800300780c */ /* 0x000fe20003784270 */
[-C--:B------:R-:W-:Y:S01]  /*dc40*/  FMUL R195, R195, R2.reuse ;  /* 0x00000002c3c37220 */ /* 0x080fe20000400000 */
[----:B------:R-:W-:Y:S01]  /*dc50*/  F2FP.BF16.F32.PACK_AB R193, RZ, R193 ;  /* 0x000000c1ffc1723e */ /* 0x000fe200000010ff */
[----:B------:R-:W-:Y:S01]  /*dc60*/  FMUL R196, R196, R2 ;  /* 0x00000002c4c47220 */ /* 0x000fe20000400000 */
[----:B------:R-:W-:Y:S01]  /*dc70*/  F2FP.BF16.F32.PACK_AB R194, RZ, R194 ;  /* 0x000000c2ffc2723e */ /* 0x000fe200000010ff */
[----:B------:R-:W-:Y:S01]  /*dc80*/  FMUL R197, R197, R2 ;  /* 0x00000002c5c57220 */ /* 0x000fe20000400000 */
[----:B------:R-:W-:Y:S01]  /*dc90*/  F2FP.BF16.F32.PACK_AB R195, RZ, R195 ;  /* 0x000000c3ffc3723e */ /* 0x000fe200000010ff */
[----:B------:R2:W-:Y:S01]  /*dca0*/  @P5 STG.E.U16 desc[UR46][R10.64+0x62], R193 ;  /* 0x000062c10a005986 */ /* 0x0005e2000c10152e */
[----:B------:R-:W-:-:S02]  /*dcb0*/  F2FP.BF16.F32.PACK_AB R196, RZ, R196 ;  /* 0x000000c4ffc4723e */ /* 0x000fc400000010ff */
[----:B------:R-:W-:Y:S01]  /*dcc0*/  F2FP.BF16.F32.PACK_AB R197, RZ, R197 ;  /* 0x000000c5ffc5723e */ /* 0x000fe200000010ff */
[----:B------:R2:W-:Y:S01]  /*dcd0*/  @P2 STG.E.U16 desc[UR46][R8.64+0x60], R194 ;  /* 0x000060c208002986 */ /* 0x0005e2000c10152e */
[C---:B------:R-:W-:Y:S02]  /*dce0*/  ISETP.GT.AND P1, PT, R3.reuse, 0x88, P1 ;  /* 0x000000880300780c */ /* 0x040fe40000f24270 */
[C---:B------:R-:W-:Y:S02]  /*dcf0*/  ISETP.GT.AND P2, PT, R0.reuse, 0x39, PT ;  /* 0x000000390000780c */ /* 0x040fe40003f44270 */
[C---:B------:R-:W-:Y:S02]  /*dd00*/  ISETP.GT.AND P6, PT, R0.reuse, 0x40, PT ;  /* 0x000000400000780c */ /* 0x040fe40003fc4270 */
[----:B------:R-:W-:Y:S01]  /*dd10*/  ISETP.GT.AND P5, PT, R0, 0x41, PT ;  /* 0x000000410000780c */ /* 0x000fe20003fa4270 */
[----:B------:R-:W-:Y:S01]  /*dd20*/  FMUL R198, R198, R2 ;  /* 0x00000002c6c67220 */ /* 0x000fe20000400000 */
[----:B------:R2:W-:Y:S01]  /*dd30*/  @P0 STG.E.U16 desc[UR46][R8.64+0x62], R195 ;  /* 0x000062c308000986 */ /* 0x0005e2000c10152e */
[----:B------:R-:W-:-:S02]  /*dd40*/  ISETP.GT.AND P0, PT, R3, 0x88, P2 ;  /* 0x000000880300780c */ /* 0x000fc40001704270 */
[C---:B------:R-:W-:Y:S01]  /*dd50*/  ISETP.GT.AND P2, PT, R3.reuse, RZ, P6 ;  /* 0x000000ff0300720c */ /* 0x040fe20003744270 */
[----:B------:R2:W-:Y:S01]  /*dd60*/  @P3 STG.E.U16 desc[UR46][R10.64+0x70], R196 ;  /* 0x000070c40a003986 */ /* 0x0005e2000c10152e */
[----:B------:R-:W-:Y:S01]  /*dd70*/  ISETP.GT.AND P3, PT, R3, RZ, P5 ;  /* 0x000000ff0300720c */ /* 0x000fe20002f64270 */
[-C--:B------:R-:W-:Y:S02]  /*dd80*/  FMUL R199, R199, R2.reuse ;  /* 0x00000002c7c77220 */ /* 0x080fe40000400000 */
[----:B------:R2:W-:Y:S01]  /*dd90*/  @P4 STG.E.U16 desc[UR46][R10.64+0x72], R197 ;  /* 0x000072c50a004986 */ /* 0x0005e2000c10152e */
[----:B------:R-:W-:Y:S01]  /*dda0*/  ISETP.GT.AND P4, PT, R3, 0x8, P6 ;  /* 0x000000080300780c */ /* 0x000fe20003784270 */
[----:B------:R-:W-:Y:S01]  /*ddb0*/  FMUL R168, R168, R2 ;  /* 0x00000002a8a87220 */ /* 0x000fe20000400000 */
[----:B------:R-:W-:Y:S01]  /*ddc0*/  F2FP.BF16.F32.PACK_AB R198, RZ, R198 ;  /* 0x000000c6ffc6723e */ /* 0x000fe200000010ff */
[-C--:B------:R-:W-:Y:S01]  /*ddd0*/  FMUL R169, R169, R2.reuse ;  /* 0x00000002a9a97220 */ /* 0x080fe20000400000 */
[----:B------:R-:W-:Y:S01]  /*dde0*/  FMUL R170, R170, R2 ;  /* 0x00000002aaaa7220 */ /* 0x000fe20000400000 */
[----:B------:R-:W-:-:S02]  /*ddf0*/  F2FP.BF16.F32.PACK_AB R199, RZ, R199 ;  /* 0x000000c7ffc7723e */ /* 0x000fc400000010ff */
[----:B------:R2:W-:Y:S01]  /*de00*/  @P1 STG.E.U16 desc[UR46][R8.64+0x70], R198 ;  /* 0x000070c608001986 */ /* 0x0005e2000c10152e */
[----:B------:R-:W-:Y:S02]  /*de10*/  F2FP.BF16.F32.PACK_AB R168, RZ, R168 ;  /* 0x000000a8ffa8723e */ /* 0x000fe400000010ff */
[----:B------:R-:W-:Y:S02]  /*de20*/  F2FP.BF16.F32.PACK_AB R169, RZ, R169 ;  /* 0x000000a9ffa9723e */ /* 0x000fe400000010ff */
[----:B------:R-:W-:Y:S02]  /*de30*/  F2FP.BF16.F32.PACK_AB R170, RZ, R170 ;  /* 0x000000aaffaa723e */ /* 0x000fe400000010ff */
[----:B------:R-:W-:Y:S01]  /*de40*/  ISETP.GT.AND P1, PT, R3, 0x8, P5 ;  /* 0x000000080300780c */ /* 0x000fe20002f24270 */
[----:B------:R-:W-:Y:S01]  /*de50*/  FMUL R171, R171, R2 ;  /* 0x00000002abab7220 */ /* 0x000fe20000400000 */
[----:B------:R2:W-:Y:S04]  /*de60*/  @P0 STG.E.U16 desc[UR46][R8.64+0x72], R199 ;  /* 0x000072c708000986 */ /* 0x0005e8000c10152e */
[----:B------:R2:W-:Y:S04]  /*de70*/  @P2 STG.E.U16 desc[UR46][R4.64+0x80], R168 ;  /* 0x000080a804002986 */ /* 0x0005e8000c10152e */
[----:B------:R2:W-:Y:S01]  /*de80*/  @P3 STG.E.U16 desc[UR46][R4.64+0x82], R169 ;  /* 0x000082a904003986 */ /* 0x0005e2000c10152e */
[----:B------:R-:W-:-:S03]  /*de90*/  ISETP.GT.AND P3, PT, R0, 0x49, PT ;  /* 0x000000490000780c */ /* 0x000fc60003f64270 */
[----:B------:R2:W-:Y:S01]  /*dea0*/  @P4 STG.E.U16 desc[UR46][R6.64+0x80], R170 ;  /* 0x000080aa06004986 */ /* 0x0005e2000c10152e */
[----:B------:R-:W-:Y:S02]  /*deb0*/  ISETP.GT.AND P4, PT, R0, 0x48, PT ;  /* 0x000000480000780c */ /* 0x000fe40003f84270 */
[----:B------:R-:W-:Y:S02]  /*dec0*/  F2FP.BF16.F32.PACK_AB R171, RZ, R171 ;  /* 0x000000abffab723e */ /* 0x000fe400000010ff */
[C---:B------:R-:W-:Y:S02]  /*ded0*/  ISETP.GT.AND P0, PT, R3.reuse, RZ, P4 ;  /* 0x000000ff0300720c */ /* 0x040fe40002704270 */
[----:B------:R-:W-:Y:S01]  /*dee0*/  ISETP.GT.AND P2, PT, R3, RZ, P3 ;  /* 0x000000ff0300720c */ /* 0x000fe20001f44270 */
        /* <DEDUP_REMOVED lines=9> */
[----:B------:R-:W-:-:S03]  /*df80*/  ISETP.GT.AND P0, PT, R3, 0x8, P3 ;  /* 0x000000080300780c */ /* 0x000fc60001f04270 */
[----:B------:R2:W-:Y:S01]  /*df90*/  @P2 STG.E.U16 desc[UR46][R4.64+0x92], R173 ;  /* 0x000092ad04002986 */ /* 0x0005e2000c10152e */
[----:B------:R-:W-:Y:S01]  /*dfa0*/  ISETP.GT.AND P2, PT, R0, 0x50, PT ;  /* 0x000000500000780c */ /* 0x000fe20003f44270 */
[-C--:B------:R-:W-:Y:S02]  /*dfb0*/  FMUL R175, R175, R2.reuse ;  /* 0x00000002afaf7220 */ /* 0x080fe40000400000 */
[----:B------:R2:W-:Y:S01]  /*dfc0*/  @P1 STG.E.U16 desc[UR46][R6.64+0x90], R174 ;  /* 0x000090ae06001986 */ /* 0x0005e2000c10152e */
[----:B------:R-:W-:Y:S01]  /*dfd0*/  ISETP.GT.AND P1, PT, R3, RZ, P2 ;  /* 0x000000ff0300720c */ /* 0x000fe20001724270 */
[----:B------:R-:W-:Y:S01]  /*dfe0*/  FMUL R176, R176, R2 ;  /* 0x00000002b0b07220 */ /* 0x000fe20000400000 */
[----:B------:R-:W-:-:S04]  /*dff0*/  F2FP.BF16.F32.PACK_AB R175, RZ, R175 ;  /* 0x000000afffaf723e */ /* 0x000fc800000010ff */
[----:B------:R-:W-:Y:S01]  /*e000*/  F2FP.BF16.F32.PACK_AB R176, RZ, R176 ;  /* 0x000000b0ffb0723e */ /* 0x000fe200000010ff */
[----:B------:R2:W-:Y:S01]  /*e010*/  @P0 STG.E.U16 desc[UR46][R6.64+0x92], R175 ;  /* 0x000092af06000986 */ /* 0x0005e2000c10152e */
[----:B------:R-:W-:Y:S01]  /*e020*/  ISETP.GT.AND P0, PT, R0, 0x51, PT ;  /* 0x000000510000780c */ /* 0x000fe20003f04270 */
[----:B------:R-:W-:-:S04]  /*e030*/  FMUL R177, R177, R2 ;  /* 0x00000002b1b17220 */ /* 0x000fc80000400000 */
[----:B------:R2:W-:Y:S01]  /*e040*/  @P1 STG.E.U16 desc[UR46][R4.64+0xa0], R176 ;  /* 0x0000a0b004001986 */ /* 0x0005e2000c10152e */
[----:B------:R-:W-:Y:S02]  /*e050*/  ISETP.GT.AND P1, PT, R3, RZ, P0 ;  /* 0x000000ff0300720c */ /* 0x000fe40000724270 */
[----:B------:R-:W-:Y:S01]  /*e060*/  F2FP.BF16.F32.PACK_AB R177, RZ, R177 ;  /* 0x000000b1ffb1723e */ /* 0x000fe200000010ff */
[----:B------:R-:W-:-:S10]  /*e070*/  FMUL R178, R178, R2 ;  /* 0x00000002b2b27220 */ /* 0x000fd40000400000 */
[----:B------:R2:W-:Y:S01]  /*e080*/  @P1 STG.E.U16 desc[UR46][R4.64+0xa2], R177 ;  /* 0x0000a2b104001986 */ /* 0x0005e2000c10152e */
[----:B------:R-:W-:Y:S02]  /*e090*/  ISETP.GT.AND P1, PT, R3, 0x8, P2 ;  /* 0x000000080300780c */ /* 0x000fe40001724270 */
[----:B------:R-:W-:Y:S01]  /*e0a0*/  F2FP.BF16.F32.PACK_AB R178, RZ, R178 ;  /* 0x000000b2ffb2723e */ /* 0x000fe200000010ff */
[----:B------:R-:W-:-:S10]  /*e0b0*/  FMUL R179, R179, R2 ;  /* 0x00000002b3b37220 */ /* 0x000fd40000400000 */
[----:B------:R2:W-:Y:S01]  /*e0c0*/  @P1 STG.E.U16 desc[UR46][R6.64+0xa0], R178 ;  /* 0x0000a0b206001986 */ /* 0x0005e2000c10152e */
[----:B------:R-:W-:Y:S02]  /*e0d0*/  ISETP.GT.AND P1, PT, R3, 0x8, P0 ;  /* 0x000000080300780c */ /* 0x000fe40000724270 */
[----:B------:R-:W-:Y:S02]  /*e0e0*/  F2FP.BF16.F32.PACK_AB R179, RZ, R179 ;  /* 0x000000b3ffb3723e */ /* 0x000fe400000010ff */
[----:B------:R-:W-:Y:S01]  /*e0f0*/  P2R R12, PR, RZ, 0x40 ;  /* 0x00000040ff0c7803 */ /* 0x000fe20000000000 */
[----:B------:R-:W-:-:S08]  /*e100*/  FMUL R180, R180, R2 ;  /* 0x00000002b4b47220 */ /* 0x000fd00000400000 */
[----:B------:R2:W-:Y:S01]  /*e110*/  @P1 STG.E.U16 desc[UR46][R6.64+0xa2], R179 ;  /* 0x0000a2b306001986 */ /* 0x0005e2000c10152e */
[----:B------:R-:W-:-:S04]  /*e120*/  ISETP.GT.AND P1, PT, R0, 0x58, PT ;  /* 0x000000580000780c */ /* 0x000fc80003f24270 */
[----:B------:R-:W-:Y:S02]  /*e130*/  ISETP.GT.AND P6, PT, R3, RZ, P1 ;  /* 0x000000ff0300720c */ /* 0x000fe40000fc4270 */
[----:B------:R-:W-:Y:S02]  /*e140*/  F2FP.BF16.F32.PACK_AB R180, RZ, R180 ;  /* 0x000000b4ffb4723e */ /* 0x000fe400000010ff */
[----:B------:R-:W-:Y:S02]  /*e150*/  P2R R13, PR, RZ, 0x10 ;  /* 0x00000010ff0d7803 */ /* 0x000fe40000000000 */
[----:B------:R-:W-:Y:S01]  /*e160*/  ISETP.GT.AND P4, PT, R0, 0x59, PT ;  /* 0x000000590000780c */ /* 0x000fe20003f84270 */
        /* <DEDUP_REMOVED lines=459> */
[----:B------:R2:W-:Y:S04]  /*fe20*/  @P6 STG.E.U16 desc[UR46][R8.64+0x140], R58 ;  /* 0x0001403a08006986 */ /* 0x0005e8000c10152e */
[----:B------:R2:W-:Y:S01]  /*fe30*/  @P5 STG.E.U16 desc[UR46][R10.64+0x150], R60 ;  /* 0x0001503c0a005986 */ /* 0x0005e2000c10152e */
[----:B------:R-:W-:Y:S01]  /*fe40*/  ISETP.GT.AND P5, PT, R3, 0x80, P3 ;  /* 0x000000800300780c */ /* 0x000fe20001fa4270 */
[-C--:B------:R-:W-:Y:S01]  /*fe50*/  FMUL R61, R61, R2.reuse ;  /* 0x000000023d3d7220 */ /* 0x080fe20000400000 */
[----:B------:R-:W-:Y:S01]  /*fe60*/  ISETP.GT.AND P4, PT, R3, 0x88, P4 ;  /* 0x000000880300780c */ /* 0x000fe20002784270 */
[----:B------:R-:W-:-:S03]  /*fe70*/  FMUL R62, R62, R2 ;  /* 0x000000023e3e7220 */ /* 0x000fc60000400000 */
[----:B------:R-:W-:Y:S02]  /*fe80*/  F2FP.BF16.F32.PACK_AB R61, RZ, R61 ;  /* 0x0000003dff3d723e */ /* 0x000fe400000010ff */
[----:B------:R-:W-:Y:S02]  /*fe90*/  F2FP.BF16.F32.PACK_AB R62, RZ, R62 ;  /* 0x0000003eff3e723e */ /* 0x000fe400000010ff */
[----:B------:R-:W-:-:S03]  /*fea0*/  ISETP.GT.AND P3, PT, R3, 0x88, P3 ;  /* 0x000000880300780c */ /* 0x000fc60001f64270 */
[----:B------:R2:W-:Y:S01]  /*feb0*/  @P5 STG.E.U16 desc[UR46][R10.64+0x152], R61 ;  /* 0x0001523d0a005986 */ /* 0x0005e2000c10152e */
[----:B------:R-:W-:Y:S01]  /*fec0*/  ISETP.GT.AND P5, PT, R3, 0x80, P0 ;  /* 0x000000800300780c */ /* 0x000fe200007a4270 */
[-C--:B------:R-:W-:Y:S01]  /*fed0*/  FMUL R63, R63, R2.reuse ;  /* 0x000000023f3f7220 */ /* 0x080fe20000400000 */
[-C--:B------:R-:W-:Y:S01]  /*fee0*/  FMUL R65, R65, R2.reuse ;  /* 0x0000000241417220 */ /* 0x080fe20000400000 */
[----:B------:R2:W-:Y:S01]  /*fef0*/  @P4 STG.E.U16 desc[UR46][R8.64+0x150], R62 ;  /* 0x0001503e08004986 */ /* 0x0005e2000c10152e */
[----:B------:R-:W-:Y:S01]  /*ff00*/  ISETP.GT.AND P4, PT, R3, 0x80, P2 ;  /* 0x000000800300780c */ /* 0x000fe20001784270 */
[----:B------:R-:W-:Y:S01]  /*ff10*/  FMUL R64, R64, R2 ;  /* 0x0000000240407220 */ /* 0x000fe20000400000 */
[----:B------:R-:W-:Y:S02]  /*ff20*/  F2FP.BF16.F32.PACK_AB R63, RZ, R63 ;  /* 0x0000003fff3f723e */ /* 0x000fe400000010ff */
[----:B------:R-:W-:Y:S02]  /*ff30*/  F2FP.BF16.F32.PACK_AB R65, RZ, R65 ;  /* 0x00000041ff41723e */ /* 0x000fe400000010ff */
[----:B------:R-:W-:Y:S01]  /*ff40*/  F2FP.BF16.F32.PACK_AB R64, RZ, R64 ;  /* 0x00000040ff40723e */ /* 0x000fe200000010ff */
[----:B------:R2:W-:Y:S04]  /*ff50*/  @P3 STG.E.U16 desc[UR46][R8.64+0x152], R63 ;  /* 0x0001523f08003986 */ /* 0x0005e8000c10152e */
[----:B------:R2:W-:Y:S01]  /*ff60*/  @P5 STG.E.U16 desc[UR46][R10.64+0x162], R65 ;  /* 0x000162410a005986 */ /* 0x0005e2000c10152e */
[----:B------:R-:W-:-:S02]  /*ff70*/  ISETP.GT.AND P5, PT, R0, 0xb9, PT ;  /* 0x000000b90000780c */ /* 0x000fc40003fa4270 */
[C---:B------:R-:W-:Y:S01]  /*ff80*/  ISETP.GT.AND P2, PT, R3.reuse, 0x88, P2 ;  /* 0x000000880300780c */ /* 0x040fe20001744270 */
[----:B------:R2:W-:Y:S01]  /*ff90*/  @P4 STG.E.U16 desc[UR46][R10.64+0x160], R64 ;  /* 0x000160400a004986 */ /* 0x0005e2000c10152e */
[C---:B------:R-:W-:Y:S02]  /*ffa0*/  ISETP.GT.AND P0, PT, R3.reuse, 0x88, P0 ;  /* 0x000000880300780c */ /* 0x040fe40000704270 */
[C---:B------:R-:W-:Y:S02]  /*ffb0*/  ISETP.GT.AND P3, PT, R3.reuse, 0x80, P1 ;  /* 0x000000800300780c */ /* 0x040fe40000f64270 */
[C---:B------:R-:W-:Y:S01]  /*ffc0*/  ISETP.GT.AND P4, PT, R3.reuse, 0x80, P5 ;  /* 0x000000800300780c */ /* 0x040fe20002f84270 */
[-C--:B------:R-:W-:Y:S01]  /*ffd0*/  FMUL R66, R66, R2.reuse ;  /* 0x0000000242427220 */ /* 0x080fe20000400000 */
[----:B------:R-:W-:Y:S01]  /*ffe0*/  ISETP.GT.AND P1, PT, R3, 0x88, P1 ;  /* 0x000000880300780c */ /* 0x000fe20000f24270 */
[-C--:B------:R-:W-:Y:S01]  /*fff0*/  FMUL R67, R67, R2.reuse ;  /* 0x0000000243437220 */ /* 0x080fe20000400000 */
[-C--:B------:R-:W-:Y:S01]  /*10000*/  FMUL R68, R68, R2.reuse ;  /* 0x0000000244447220 */ /* 0x080fe20000400000 */
[-C--:B------:R-:W-:Y:S01]  /*10010*/  FMUL R69, R69, R2.reuse ;  /* 0x0000000245457220 */ /* 0x080fe20000400000 */
[----:B------:R-:W-:Y:S01]  /*10020*/  FMUL R70, R70, R2 ;  /* 0x0000000246467220 */ /* 0x000fe20000400000 */
[----:B------:R-:W-:-:S02]  /*10030*/  F2FP.BF16.F32.PACK_AB R66, RZ, R66 ;  /* 0x00000042ff42723e */ /* 0x000fc400000010ff */
[----:B------:R-:W-:Y:S02]  /*10040*/  F2FP.BF16.F32.PACK_AB R67, RZ, R67 ;  /* 0x00000043ff43723e */ /* 0x000fe400000010ff */
[----:B------:R-:W-:Y:S02]  /*10050*/  F2FP.BF16.F32.PACK_AB R68, RZ, R68 ;  /* 0x00000044ff44723e */ /* 0x000fe400000010ff */
[----:B------:R-:W-:Y:S02]  /*10060*/  F2FP.BF16.F32.PACK_AB R69, RZ, R69 ;  /* 0x00000045ff45723e */ /* 0x000fe400000010ff */
[----:B------:R-:W-:Y:S01]  /*10070*/  F2FP.BF16.F32.PACK_AB R70, RZ, R70 ;  /* 0x00000046ff46723e */ /* 0x000fe200000010ff */
[----:B------:R2:W-:Y:S01]  /*10080*/  @P2 STG.E.U16 desc[UR46][R8.64+0x160], R66 ;  /* 0x0001604208002986 */ /* 0x0005e2000c10152e */
[----:B------:R-:W-:-:S03]  /*10090*/  ISETP.GT.AND P6, PT, R0, 0xc0, PT ;  /* 0x000000c00000780c */ /* 0x000fc60003fc4270 */
[----:B------:R2:W-:Y:S01]  /*100a0*/  @P0 STG.E.U16 desc[UR46][R8.64+0x162], R67 ;  /* 0x0001624308000986 */ /* 0x0005e2000c10152e */
[----:B------:R-:W-:-:S03]  /*100b0*/  ISETP.GT.AND P0, PT, R0, 0xc1, PT ;  /* 0x000000c10000780c */ /* 0x000fc60003f04270 */
[----:B------:R2:W-:Y:S01]  /*100c0*/  @P3 STG.E.U16 desc[UR46][R10.64+0x170], R68 ;  /* 0x000170440a003986 */ /* 0x0005e2000c10152e */
[----:B------:R-:W-:-:S03]  /*100d0*/  ISETP.GT.AND P2, PT, R3, RZ, P6 ;  /* 0x000000ff0300720c */ /* 0x000fc60003744270 */
[----:B------:R2:W-:Y:S04]  /*100e0*/  @P4 STG.E.U16 desc[UR46][R10.64+0x172], R69 ;  /* 0x000172450a004986 */ /* 0x0005e8000c10152e */
[----:B------:R2:W-:Y:S01]  /*100f0*/  @P1 STG.E.U16 desc[UR46][R8.64+0x170], R70 ;  /* 0x0001704608001986 */ /* 0x0005e2000c10152e */
[----:B------:R-:W-:Y:S01]  /*10100*/  ISETP.GT.AND P1, PT, R3, 0x88, P5 ;  /* 0x000000880300780c */ /* 0x000fe20002f24270 */
[-C--:B------:R-:W-:Y:S01]  /*10110*/  FMUL R71, R71, R2.reuse ;  /* 0x0000000247477220 */ /* 0x080fe20000400000 */
[-C--:B------:R-:W-:Y:S01]  /*10120*/  FMUL R40, R40, R2.reuse ;  /* 0x0000000228287220 */ /* 0x080fe20000400000 */
[C---:B------:R-:W-:Y:S02]  /*10130*/  ISETP.GT.AND P4, PT, R3.reuse, RZ, P0 ;  /* 0x000000ff0300720c */ /* 0x040fe40000784270 */
[----:B------:R-:W-:Y:S01]  /*10140*/  ISETP.GT.AND P3, PT, R3, 0x8, P0 ;  /* 0x000000080300780c */ /* 0x000fe20000764270 */
[-C--:B------:R-:W-:Y:S01]  /*10150*/  FMUL R41, R41, R2.reuse ;  /* 0x0000000229297220 */ /* 0x080fe20000400000 */
[----:B------:R-:W-:Y:S01]  /*10160*/  F2FP.BF16.F32.PACK_AB R71, RZ, R71 ;  /* 0x00000047ff47723e */ /* 0x000fe200000010ff */
[----:B------:R-:W-:Y:S01]  /*10170*/  FMUL R43, R43, R2 ;  /* 0x000000022b2b7220 */ /* 0x000fe20000400000 */
[----:B------:R-:W-:-:S02]  /*10180*/  F2FP.BF16.F32.PACK_AB R40, RZ, R40 ;  /* 0x00000028ff28723e */ /* 0x000fc400000010ff */
[C---:B------:R-:W-:Y:S01]  /*10190*/  ISETP.GT.AND P5, PT, R3.reuse, 0x8, P6 ;  /* 0x000000080300780c */ /* 0x040fe200037a4270 */
[----:B------:R-:W-:Y:S01]  /*101a0*/  FMUL R42, R42, R2 ;  /* 0x000000022a2a7220 */ /* 0x000fe20000400000 */
[----:B------:R-:W-:Y:S01]  /*101b0*/  F2FP.BF16.F32.PACK_AB R41, RZ, R41 ;  /* 0x00000029ff29723e */ /* 0x000fe200000010ff */
[----:B------:R2:W-:Y:S01]  /*101c0*/  @P1 STG.E.U16 desc[UR46][R8.64+0x172], R71 ;  /* 0x0001724708001986 */ /* 0x0005e2000c10152e */
[----:B------:R-:W-:Y:S02]  /*101d0*/  F2FP.BF16.F32.PACK_AB R43, RZ, R43 ;  /* 0x0000002bff2b723e */ /* 0x000fe400000010ff */
[C---:B------:R-:W-:Y:S01]  /*101e0*/  ISETP.GT.AND P1, PT, R0.reuse, 0xc8, PT ;  /* 0x000000c80000780c */ /* 0x040fe20003f24270 */
[----:B------:R2:W-:Y:S01]  /*101f0*/  @P2 STG.E.U16 desc[UR46][R4.64+0x180], R40 ;  /* 0x0001802804002986 */ /* 0x0005e2000c10152e */
[----:B------:R-:W-:Y:S02]  /*10200*/  ISETP.GT.AND P2, PT, R0, 0xc9, PT ;  /* 0x000000c90000780c */ /* 0x000fe40003f44270 */
[----:B------:R-:W-:Y:S01]  /*10210*/  F2FP.BF16.F32.PACK_AB R42, RZ, R42 ;  /* 0x0000002aff2a723e */ /* 0x000fe200000010ff */
[----:B------:R2:W-:Y:S01]  /*10220*/  @P4 STG.E.U16 desc[UR46][R4.64+0x182], R41 ;  /* 0x0001822904004986 */ /* 0x0005e2000c10152e */
[----:B------:R-:W-:-:S03]  /*10230*/  ISETP.GT.AND P4, PT, R3, RZ, P1 ;  /* 0x000000ff0300720c */ /* 0x000fc60000f84270 */
[----:B------:R2:W-:Y:S01]  /*10240*/  @P3 STG.E.U16 desc[UR46][R6.64+0x182], R43 ;  /* 0x0001822b06003986 */ /* 0x0005e2000c10152e */
[----:B------:R-:W-:Y:S01]  /*10250*/  ISETP.GT.AND P3, PT, R3, RZ, P2 ;  /* 0x000000ff0300720c */ /* 0x000fe20001764270 */
[-C--:B------:R-:W-:Y:S01]  /*10260*/  FMUL R44, R44, R2.reuse ;  /* 0x000000022c2c7220 */ /* 0x080fe20000400000 */
[-C--:B------:R-:W-:Y:S01]  /*10270*/  FMUL R45, R45, R2.reuse ;  /* 0x000000022d2d7220 */ /* 0x080fe20000400000 */
[----:B------:R2:W-:Y:S01]  /*10280*/  @P5 STG.E.U16 desc[UR46][R6.64+0x180], R42 ;  /* 0x0001802a06005986 */ /* 0x0005e2000c10152e */
[C---:B------:R-:W-:Y:S01]  /*10290*/  ISETP.GT.AND P5, PT, R3.reuse, 0x8, P1 ;  /* 0x000000080300780c */ /* 0x040fe20000fa4270 */
[----:B------:R-:W-:Y:S01]  /*102a0*/  FMUL R46, R46, R2 ;  /* 0x000000022e2e7220 */ /* 0x000fe20000400000 */
[----:B------:R-:W-:Y:S02]  /*102b0*/  F2FP.BF16.F32.PACK_AB R44, RZ, R44 ;  /* 0x0000002cff2c723e */ /* 0x000fe400000010ff */
        /* <DEDUP_REMOVED lines=25> */
[----:B------:R-:W-:Y:S01]  /*10450*/  F2FP.BF16.F32.PACK_AB R51, RZ, R51 ;  /* 0x00000033ff33723e */ /* 0x000fe200000010ff */
[----:B------:R-:W-:-:S10]  /*10460*/  FMUL R52, R52, R2 ;  /* 0x0000000234347220 */ /* 0x000fd40000400000 */
[----:B------:R2:W-:Y:S01]  /*10470*/  @P5 STG.E.U16 desc[UR46][R6.64+0x1a2], R51 ;  /* 0x0001a23306005986 */ /* 0x0005e2000c10152e */
[----:B------:R-:W-:-:S04]  /*10480*/  ISETP.GT.AND P5, PT, R0, 0xd8, PT ;  /* 0x000000d80000780c */ /* 0x000fc80003fa4270 */
[----:B------:R-:W-:Y:S02]  /*10490*/  ISETP.GT.AND P6, PT, R3, RZ, P5 ;  /* 0x000000ff0300720c */ /* 0x000fe40002fc4270 */
[----:B------:R-:W-:Y:S02]  /*104a0*/  F2FP.BF16.F32.PACK_AB R52, RZ, R52 ;  /* 0x00000034ff34723e */ /* 0x000fe400000010ff */
[----:B------:R-:W-:Y:S01]  /*104b0*/  P2R R13, PR, RZ, 0x2 ;  /* 0x00000002ff0d7803 */ /* 0x000fe20000000000 */
[----:B------:R-:W-:-:S08]  /*104c0*/  FMUL R53, R53, R2 ;  /* 0x0000000235357220 */ /* 0x000fd00000400000 */
[----:B------:R2:W-:Y:S01]  /*104d0*/  @P6 STG.E.U16 desc[UR46][R4.64+0x1b0], R52 ;  /* 0x0001b03404006986 */ /* 0x0005e2000c10152e */
[----:B------:R-:W-:-:S04]  /*104e0*/  ISETP.GT.AND P6, PT, R0, 0xd9, PT ;  /* 0x000000d90000780c */ /* 0x000fc80003fc4270 */
        /* <DEDUP_REMOVED lines=14> */
[C---:B------:R-:W-:Y:S02]  /*105d0*/  ISETP.GT.AND P2, PT, R3.reuse, 0x80, P1 ;  /* 0x000000800300780c */ /* 0x040fe40000f44270 */
[----:B------:R-:W-:Y:S02]  /*105e0*/  F2FP.BF16.F32.PACK_AB R24, RZ, R24 ;  /* 0x00000018ff18723e */ /* 0x000fe400000010ff */
[----:B------:R-:W-:Y:S01]  /*105f0*/  ISETP.GT.AND P1, PT, R3, 0x88, P1 ;  /* 0x000000880300780c */ /* 0x000fe20000f24270 */
[-C--:B------:R-:W-:Y:S01]  /*10600*/  FMUL R25, R25, R2.reuse ;  /* 0x0000000219197220 */ /* 0x080fe20000400000 */
[----:B------:R-:W-:-:S07]  /*10610*/  FMUL R26, R26, R2 ;  /* 0x000000021a1a7220 */ /* 0x000fce0000400000 */
[----:B------:R2:W-:Y:S01]  /*10620*/  @P2 STG.E.U16 desc[UR46][R10.64+0x180], R24 ;  /* 0x000180180a002986 */ /* 0x0005e2000c10152e */
[C---:B------:R-:W-:Y:S02]  /*10630*/  ISETP.GT.AND P2, PT, R3.reuse, 0x80, P0 ;  /* 0x000000800300780c */ /* 0x040fe40000744270 */
[----:B------:R-:W-:Y:S01]  /*10640*/  ISETP.GT.AND P0, PT, R3, 0x88, P0 ;  /* 0x000000880300780c */ /* 0x000fe20000704270 */
[----:B------:R-:W-:Y:S01]  /*10650*/  FMUL R27, R27, R2 ;  /* 0x000000021b1b7220 */ /* 0x000fe20000400000 */
[----:B------:R-:W-:Y:S02]  /*10660*/  F2FP.BF16.F32.PACK_AB R25, RZ, R25 ;  /* 0x00000019ff19723e */ /* 0x000fe400000010ff */
[----:B------:R-:W-:Y:S02]  /*10670*/  F2FP.BF16.F32.PACK_AB R26, RZ, R26 ;  /* 0x0000001aff1a723e */ /* 0x000fe400000010ff */
[----:B------:R-:W-:-:S05]  /*10680*/  F2FP.BF16.F32.PACK_AB R27, RZ, R27 ;  /* 0x0000001bff1b723e */ /* 0x000fca00000010ff */
[----:B------:R2:W-:Y:S04]  /*10690*/  @P2 STG.E.U16 desc[UR46][R10.64+0x182], R25 ;  /* 0x000182190a002986 */ /* 0x0005e8000c10152e */
[----:B------:R2:W-:Y:S01]  /*106a0*/  @P1 STG.E.U16 desc[UR46][R8.64+0x180], R26 ;  /* 0x0001801a08001986 */ /* 0x0005e2000c10152e */
[----:B------:R-:W-:-:S03]  /*106b0*/  ISETP.NE.AND P1, PT, R13, RZ, PT ;  /* 0x000000ff0d00720c */ /* 0x000fc60003f25270 */
[----:B------:R2:W-:Y:S01]  /*106c0*/  @P0 STG.E.U16 desc[UR46][R8.64+0x182], R27 ;  /* 0x0001821b08000986 */ /* 0x0005e2000c10152e */
[----:B------:R-:W-:Y:S01]  /*106d0*/  ISETP.GT.AND P0, PT, R3, 0x80, P1 ;  /* 0x000000800300780c */ /* 0x000fe20000f04270 */
[----:B------:R-:W-:Y:S01]  /*106e0*/  FMUL R28, R28, R2 ;  /* 0x000000021c1c7220 */ /* 0x000fe20000400000 */
[----:B------:R-:W-:-:S04]  /*106f0*/  ISETP.NE.AND P2, PT, R12, RZ, PT ;  /* 0x000000ff0c00720c */ /* 0x000fc80003f45270 */
[----:B------:R-:W-:Y:S01]  /*10700*/  F2FP.BF16.F32.PACK_AB R28, RZ, R28 ;  /* 0x0000001cff1c723e */ /* 0x000fe200000010ff */
[----:B------:R-:W-:-:S06]  /*10710*/  FMUL R29, R29, R2 ;  /* 0x000000021d1d7220 */ /* 0x000fcc0000400000 */
[----:B------:R2:W-:Y:S01]  /*10720*/  @P0 STG.E.U16 desc[UR46][R10.64+0x190], R28 ;  /* 0x0001901c0a000986 */ /* 0x0005e2000c10152e */
[C---:B------:R-:W-:Y:S02]  /*10730*/  ISETP.GT.AND P0, PT, R3.reuse, 0x80, P2 ;  /* 0x000000800300780c */ /* 0x040fe40001704270 */
[----:B------:R-:W-:Y:S02]  /*10740*/  F2FP.BF16.F32.PACK_AB R29, RZ, R29 ;  /* 0x0000001dff1d723e */ /* 0x000fe400000010ff */
[C---:B------:R-:W-:Y:S02]  /*10750*/  ISETP.GT.AND P1, PT, R3.reuse, 0x88, P1 ;  /* 0x000000880300780c */ /* 0x040fe40000f24270 */
[----:B------:R-:W-:Y:S01]  /*10760*/  ISETP.GT.AND P2, PT, R3, 0x88, P2 ;  /* 0x000000880300780c */ /* 0x000fe20001744270 */
[-C--:B------:R-:W-:Y:S01]  /*10770*/  FMUL R30, R30, R2.reuse ;  /* 0x000000021e1e7220 */ /* 0x080fe20000400000 */
[-C--:B------:R-:W-:Y:S01]  /*10780*/  FMUL R31, R31, R2.reuse ;  /* 0x000000021f1f7220 */ /* 0x080fe20000400000 */
[----:B------:R-:W-:-:S04]  /*10790*/  FMUL R32, R32, R2 ;  /* 0x0000000220207220 */ /* 0x000fc80000400000 */
[----:B------:R2:W-:Y:S01]  /*107a0*/  @P0 STG.E.U16 desc[UR46][R10.64+0x192], R29 ;  /* 0x0001921d0a000986 */ /* 0x0005e2000c10152e */
[C---:B------:R-:W-:Y:S02]  /*107b0*/  ISETP.GT.AND P0, PT, R3.reuse, 0x80, P3 ;  /* 0x000000800300780c */ /* 0x040fe40001f04270 */
[----:B------:R-:W-:Y:S02]  /*107c0*/  F2FP.BF16.F32.PACK_AB R30, RZ, R30 ;  /* 0x0000001eff1e723e */ /* 0x000fe400000010ff */
[----:B------:R-:W-:Y:S02]  /*107d0*/  F2FP.BF16.F32.PACK_AB R31, RZ, R31 ;  /* 0x0000001fff1f723e */ /* 0x000fe400000010ff */
[----:B------:R-:W-:Y:S01]  /*107e0*/  F2FP.BF16.F32.PACK_AB R32, RZ, R32 ;  /* 0x00000020ff20723e */ /* 0x000fe200000010ff */
[----:B------:R2:W-:Y:S01]  /*107f0*/  @P1 STG.E.U16 desc[UR46][R8.64+0x190], R30 ;  /* 0x0001901e08001986 */ /* 0x0005e2000c10152e */
[C---:B------:R-:W-:Y:S02]  /*10800*/  ISETP.GT.AND P1, PT, R3.reuse, 0x80, P4 ;  /* 0x000000800300780c */ /* 0x040fe40002724270 */
[C---:B------:R-:W-:Y:S01]  /*10810*/  ISETP.GT.AND P3, PT, R3.reuse, 0x88, P3 ;  /* 0x000000880300780c */ /* 0x040fe20001f64270 */
[----:B------:R2:W-:Y:S01]  /*10820*/  @P2 STG.E.U16 desc[UR46][R8.64+0x192], R31 ;  /* 0x0001921f08002986 */ /* 0x0005e2000c10152e */
[----:B------:R-:W-:Y:S01]  /*10830*/  ISETP.GT.AND P4, PT, R3, 0x88, P4 ;  /* 0x000000880300780c */ /* 0x000fe20002784270 */
[-C--:B------:R-:W-:Y:S01]  /*10840*/  FMUL R33, R33, R2.reuse ;  /* 0x0000000221217220 */ /* 0x080fe20000400000 */
[C---:B------:R-:W-:Y:S01]  /*10850*/  ISETP.GT.AND P2, PT, R3.reuse, 0x80, P5 ;  /* 0x000000800300780c */ /* 0x040fe20002f44270 */
[----:B------:R2:W-:Y:S01]  /*10860*/  @P0 STG.E.U16 desc[UR46][R10.64+0x1a0], R32 ;  /* 0x0001a0200a000986 */ /* 0x0005e2000c10152e */
[C---:B------:R-:W-:Y:S01]  /*10870*/  ISETP.GT.AND P0, PT, R3.reuse, 0x80, P6 ;  /* 0x000000800300780c */ /* 0x040fe20003704270 */
[-C--:B------:R-:W-:Y:S01]  /*10880*/  FMUL R34, R34, R2.reuse ;  /* 0x0000000222227220 */ /* 0x080fe20000400000 */
[----:B------:R-:W-:Y:S01]  /*10890*/  ISETP.GT.AND P5, PT, R3, 0x88, P5 ;  /* 0x000000880300780c */ /* 0x000fe20002fa4270 */
        /* <DEDUP_REMOVED lines=10> */
[----:B------:R-:W-:Y:S02]  /*10940*/  F2FP.BF16.F32.PACK_AB R37, RZ, R37 ;  /* 0x00000025ff25723e */ /* 0x000fe400000010ff */
[----:B------:R-:W-:Y:S02]  /*10950*/  F2FP.BF16.F32.PACK_AB R38, RZ, R38 ;  /* 0x00000026ff26723e */ /* 0x000fe400000010ff */
[----:B------:R-:W-:Y:S01]  /*10960*/  F2FP.BF16.F32.PACK_AB R39, RZ, R39 ;  /* 0x00000027ff27723e */ /* 0x000fe200000010ff */
[----:B------:R2:W-:Y:S04]  /*10970*/  @P1 STG.E.U16 desc[UR46][R10.64+0x1a2], R33 ;  /* 0x0001a2210a001986 */ /* 0x0005e8000c10152e */
[----:B------:R2:W-:Y:S04]  /*10980*/  @P3 STG.E.U16 desc[UR46][R8.64+0x1a0], R34 ;  /* 0x0001a02208003986 */ /* 0x0005e8000c10152e */
[----:B------:R2:W-:Y:S04]  /*10990*/  @P4 STG.E.U16 desc[UR46][R8.64+0x1a2], R35 ;  /* 0x0001a22308004986 */ /* 0x0005e8000c10152e */
[----:B------:R2:W-:Y:S04]  /*109a0*/  @P2 STG.E.U16 desc[UR46][R10.64+0x1b0], R36 ;  /* 0x0001b0240a002986 */ /* 0x0005e8000c10152e */
[----:B------:R2:W-:Y:S04]  /*109b0*/  @P0 STG.E.U16 desc[UR46][R10.64+0x1b2], R37 ;  /* 0x0001b2250a000986 */ /* 0x0005e8000c10152e */
[----:B------:R2:W-:Y:S04]  /*109c0*/  @P5 STG.E.U16 desc[UR46][R8.64+0x1b0], R38 ;  /* 0x0001b02608005986 */ /* 0x0005e8000c10152e */
[----:B------:R2:W-:Y:S02]  /*109d0*/  @P6 STG.E.U16 desc[UR46][R8.64+0x1b2], R39 ;  /* 0x0001b22708006986 */ /* 0x0005e4000c10152e */
.L_x_477:
[----:B------:R-:W-:Y:S05]  /*109e0*/  BSYNC B0 ;  /* 0x0000000000007941 */ /* 0x000fea0003800000 */
.L_x_33:
[----:B0-2---:R-:W2:Y:S04]  /*109f0*/  LDL.LU R5, [R1+0x40] ;  /* 0x0000400001057983 */ /* 0x005ea80000300800 */
[----:B------:R-:W2:Y:S01]  /*10a00*/  LDL.LU R4, [R1+0x44] ;  /* 0x0000440001047983 */ /* 0x000ea20000300800 */
[----:B------:R-:W-:Y:S01]  /*10a10*/  ULDC UR4, c[0x0][0xc] ;  /* 0x0000030000047ab9 */ /* 0x000fe20000000800 */
[----:B------:R-:W-:Y:S01]  /*10a20*/  ULDC UR5, c[0x0][0x10] ;  /* 0x0000040000057ab9 */ /* 0x000fe20000000800 */
[----:B------:R-:W2:Y:S01]  /*10a30*/  LDC R3, c[0x0][0x14] ;  /* 0x00000500ff037b82 */ /* 0x000ea20000000800 */
[----:B------:R-:W-:Y:S01]  /*10a40*/  UIMAD.WIDE.U32 UR4, UR4, UR5, URZ ;  /* 0x00000005040472a5 */ /* 0x000fe2000f8e003f */
[----:B------:R-:W-:Y:S01]  /*10a50*/  PRMT R0, RZ, 0x7610, R0 ;  /* 0x00007610ff007816 */ /* 0x000fe20000000000 */
[----:B------:R-:W-:Y:S01]  /*10a60*/  UMOV UR43, 0xffffffff ;  /* 0xffffffff002b7882 */ /* 0x000fe20000000000 */
[----:B------:R-:W-:-:S03]  /*10a70*/  UMOV UR40, 0xffffffff ;  /* 0xffffffff00287882 */ /* 0x000fc60000000000 */
[----:B--2---:R-:W-:-:S04]  /*10a80*/  IMAD.WIDE.U32 R4, R3, UR4, R4 ;  /* 0x0000000403047c25 */ /* 0x004fc8000f8e0004 */
[----:B------:R-:W-:Y:S01]  /*10a90*/  IMAD R3, R3, UR5, RZ ;  /* 0x0000000503037c24 */ /* 0x000fe2000f8e02ff */
[----:B------:R-:W-:Y:S01]  /*10aa0*/  ULDC.64 UR4, c[0x0][0x650] ;  /* 0x0001940000047ab9 */ /* 0x000fe20000000a00 */
[----:B------:R-:W-:Y:S01]  /*10ab0*/  IMAD.MOV.U32 R7, RZ, RZ, R4 ;  /* 0x000000ffff077224 */ /* 0x000fe200078e0004 */
[----:B------:R-:W-:Y:S01]  /*10ac0*/  ISETP.GE.U32.AND P0, PT, R4, UR4, PT ;  /* 0x0000000404007c0c */ /* 0x000fe2000bf06070 */
[----:B------:R-:W-:-:S05]  /*10ad0*/  IMAD.IADD R6, R5, 0x1, R3 ;  /* 0x0000000105067824 */ /* 0x000fca00078e0203 */
[----:B------:R0:W-:Y:S01]  /*10ae0*/  STL [R1+0x40], R6 ;  /* 0x0000400601007387 */ /* 0x0001e20000100800 */
[----:B------:R-:W-:-:S03]  /*10af0*/  ISETP.GE.U32.AND.EX P0, PT, R6, UR5, PT, P0 ;  /* 0x0000000506007c0c */ /* 0x000fc6000bf06100 */
[----:B------:R0:W-:Y:S10]  /*10b00*/  STL [R1+0x44], R7 ;  /* 0x0000440701007387 */ /* 0x0001f40000100800 */
[----:B0-----:R-:W-:Y:S05]  /*10b10*/  @P0 BRA `(.L_x_478) ;  /* 0x0000000400880947 */ /* 0x001fea0003800000 */
[----:B------:R-:W0:Y:S01]  /*10b20*/  S2UR UR6, SR_CTAID.X ;  /* 0x00000000000679c3 */ /* 0x000e220000002500 */
[----:B------:R-:W-:Y:S01]  /*10b30*/  ULDC.64 UR12, c[0x0][0x628] ;  /* 0x00018a00000c7ab9 */ /* 0x000fe20000000a00 */
[----:B------:R-:W-:Y:S01]  /*10b40*/  ULDC UR4, c[0x0][0x150] ;  /* 0x0000540000047ab9 */ /* 0x000fe20000000800 */
[----:B------:R-:W-:Y:S01]  /*10b50*/  ISETP.NE.U32.AND P0, PT, RZ, UR12, PT ;  /* 0x0000000cff007c0c */ /* 0x000fe2000bf05070 */
[----:B------:R-:W-:Y:S01]  /*10b60*/  ULDC UR15, c[0x0][0x630] ;  /* 0x00018c00000f7ab9 */ /* 0x000fe20000000800 */
[C---:B------:R-:W-:Y:S01]  /*10b70*/  R2UR UR16, R7.reuse ;  /* 0x00000000071072ca */ /* 0x040fe200000e0000 */
[----:B------:R-:W-:Y:S01]  /*10b80*/  ULDC UR19, c[0x0][0x154] ;  /* 0x0000550000137ab9 */ /* 0x000fe20000000800 */
[----:B------:R-:W-:Y:S01]  /*10b90*/  ISETP.NE.AND.EX P0, PT, RZ, UR13, PT, P0 ;  /* 0x0000000dff007c0c */ /* 0x000fe2000bf05300 */
[----:B------:R-:W2:Y:S01]  /*10ba0*/  S2UR UR18, SR_CTAID.Y ;  /* 0x00000000001279c3 */ /* 0x000ea20000002600 */
[----:B------:R-:W-:Y:S02]  /*10bb0*/  R2UR UR17, R6 ;  /* 0x00000000061172ca */ /* 0x000fe400000e0000 */
[----:B------:R-:W-:-:S02]  /*10bc0*/  R2UR UR10, R7 ;  /* 0x00000000070a72ca */ /* 0x000fc400000e0000 */
[----:B------:R-:W-:Y:S02]  /*10bd0*/  R2UR UR11, R6 ;  /* 0x00000000060b72ca */ /* 0x000fe400000e0000 */
[----:B0-----:R-:W-:-:S05]  /*10be0*/  I2FP.F32.U32 R0, UR6 ;  /* 0x0000000600007c45 */ /* 0x001fca0008201000 */
[----:B------:R-:W-:-:S04]  /*10bf0*/  FMUL R0, R0, UR4 ;  /* 0x0000000400007c20 */ /* 0x000fc80008400000 */
[----:B------:R0:W0:Y:S01]  /*10c00*/  F2I.U32.TRUNC.NTZ R3, R0 ;  /* 0x0000000000037305 */ /* 0x000022000020f000 */
[----:B--2---:R-:W-:Y:S05]  /*10c10*/  @!P0 BRA `(.L_x_479) ;  /* 0x0000000000308947 */ /* 0x004fea0003800000 */
        /* <DEDUP_REMOVED lines=12> */
.L_x_479:
[----:B------:R-:W-:Y:S01]  /*10ce0*/  USHF.R.U64 UR40, UR10, UR15, UR11 ;  /* 0x0000000f0a287299 */ /* 0x000fe2000800120b */
[----:B0-----:R-:W-:Y:S01]  /*10cf0*/  I2FP.F32.U32 R0, UR18 ;  /* 0x0000001200007c45 */ /* 0x001fe20008201000 */
[----:B------:R-:W-:Y:S02]  /*10d00*/  USHF.R.U32.HI UR4, URZ, UR15, UR11 ;  /* 0x0000000f3f047299 */ /* 0x000fe4000801160b */
[----:B------:R-:W-:Y:S02]  /*10d10*/  UIADD3 UR10, UP0, URZ, -UR40, URZ ;  /* 0x800000283f0a7290 */ /* 0x000fe4000ff1e03f */
[----:B------:R-:W-:Y:S01]  /*10d20*/  FMUL R0, R0, UR19 ;  /* 0x0000001300007c20 */ /* 0x000fe20008400000 */
[----:B------:R-:W-:Y:S01]  /*10d30*/  ULDC.64 UR12, c[0x0][0x620] ;  /* 0x00018800000c7ab9 */ /* 0x000fe20000000a00 */
[----:B------:R-:W-:Y:S01]  /*10d40*/  UIADD3.X UR4, URZ, ~UR4, URZ, UP0, !UPT ;  /* 0x800000043f047290 */ /* 0x000fe200087fe43f */
[----:B------:R-:W-:Y:S01]  /*10d50*/  UMOV UR8, UR16 ;  /* 0x0000001000087c82 */ /* 0x000fe20008000000 */
[----:B------:R-:W-:-:S02]  /*10d60*/  UMOV UR9, UR17 ;  /* 0x0000001100097c82 */ /* 0x000fc40008000000 */
[----:B------:R-:W-:Y:S01]  /*10d70*/  UIMAD UR4, UR4, UR12, URZ ;  /* 0x0000000c040472a4 */ /* 0x000fe2000f8e023f */
[----:B------:R-:W0:Y:S01]  /*10d80*/  F2I.U32.TRUNC.NTZ R0, R0 ;  /* 0x0000000000007305 */ /* 0x000e22000020f000 */
[----:B------:R-:W-:Y:S01]  /*10d90*/  UIMAD.WIDE.U32 UR8, UR10, UR12, UR8 ;  /* 0x0000000c0a0872a5 */ /* 0x000fe2000f8e0008 */
[----:B------:R-:W-:Y:S01]  /*10da0*/  R2UR UR12, R3 ;  /* 0x00000000030c72ca */ /* 0x000fe200000e0000 */
[----:B------:R-:W-:Y:S01]  /*10db0*/  UIMAD UR10, UR10, UR13, UR4 ;  /* 0x0000000d0a0a72a4 */ /* 0x000fe2000f8e0204 */
[----:B------:R-:W-:Y:S01]  /*10dc0*/  ULDC UR11, c[0x0][0x618] ;  /* 0x00018600000b7ab9 */ /* 0x000fe20000000800 */
[----:B------:R-:W-:Y:S02]  /*10dd0*/  ULDC UR21, c[0x0][0x658] ;  /* 0x0001960000157ab9 */ /* 0x000fe40000000800 */
[----:B------:R-:W-:Y:S01]  /*10de0*/  UIADD3 UR9, UR9, UR10, URZ ;  /* 0x0000000a09097290 */ /* 0x000fe2000fffe03f */
[----:B------:R-:W-:Y:S01]  /*10df0*/  UMOV UR15, 0xffffffff ;  /* 0xffffffff000f7882 */ /* 0x000fe20000000000 */
[----:B------:R-:W-:Y:S01]  /*10e00*/  ULDC.64 UR4, c[0x0][0x640] ;  /* 0x0001900000047ab9 */ /* 0x000fe20000000a00 */
[----:B------:R-:W-:Y:S01]  /*10e10*/  USHF.L.U32 UR15, UR15, UR21, URZ ;  /* 0x000000150f0f7299 */ /* 0x000fe2000800063f */
[----:B------:R-:W-:Y:S01]  /*10e20*/  ISETP.NE.U32.AND P0, PT, RZ, UR4, PT ;  /* 0x00000004ff007c0c */ /* 0x000fe2000bf05070 */
[----:B------:R-:W-:-:S02]  /*10e30*/  USHF.R.U64 UR16, UR8, UR11, UR9 ;  /* 0x0000000b08107299 */ /* 0x000fc40008001209 */
[----:B------:R-:W-:Y:S01]  /*10e40*/  USHF.R.U32.HI UR8, URZ, UR11, UR9 ;  /* 0x0000000b3f087299 */ /* 0x000fe20008011609 */
[----:B0-----:R-:W-:Y:S01]  /*10e50*/  R2UR UR14, R0 ;  /* 0x00000000000e72ca */ /* 0x001fe200000e0000 */
[----:B------:R-:W-:Y:S01]  /*10e60*/  ULDC UR17, c[0x0][0x608] ;  /* 0x0001820000117ab9 */ /* 0x000fe20000000800 */
[----:B------:R-:W-:Y:S01]  /*10e70*/  ULOP3.LUT UR44, URZ, UR15, URZ, 0x33, !UPT ;  /* 0x0000000f3f2c7292 */ /* 0x000fe2000f8e333f */
[----:B------:R-:W-:Y:S01]  /*10e80*/  ISETP.NE.AND.EX P0, PT, RZ, UR5, PT, P0 ;  /* 0x00000005ff007c0c */ /* 0x000fe2000bf05300 */
[----:B------:R-:W-:Y:S02]  /*10e90*/  USHF.R.U64 UR15, UR16, UR17, UR8 ;  /* 0x00000011100f7299 */ /* 0x000fe40008001208 */
[----:B------:R-:W-:Y:S02]  /*10ea0*/  USHF.R.U32.HI UR8, URZ, UR17, UR8 ;  /* 0x000000113f087299 */ /* 0x000fe40008011608 */
[----:B------:R-:W-:Y:S02]  /*10eb0*/  UIADD3 UR12, -UR12, URZ, URZ ;  /* 0x0000003f0c0c7290 */ /* 0x000fe4000fffe13f */
[----:B------:R-:W-:Y:S01]  /*10ec0*/  USHF.R.U64 UR17, UR15, UR21, UR8 ;  /* 0x000000150f117299 */ /* 0x000fe20008001208 */
[----:B------:R-:W-:Y:S01]  /*10ed0*/  UMOV UR19, 0x1 ;  /* 0x0000000100137882 */ /* 0x000fe20000000000 */
[----:B------:R-:W-:Y:S01]  /*10ee0*/  ULDC UR13, c[0x0][0x144] ;  /* 0x00005100000d7ab9 */ /* 0x000fe20000000800 */
[----:B------:R-:W-:Y:S01]  /*10ef0*/  ULDC UR7, c[0x0][0x600] ;  /* 0x0001800000077ab9 */ /* 0x000fe20000000800 */
[----:B------:R-:W-:-:S02]  /*10f00*/  USHF.L.U32 UR24, UR19, UR21, URZ ;  /* 0x0000001513187299 */ /* 0x000fc4000800063f */
[----:B------:R-:W-:Y:S02]  /*10f10*/  USHF.R.U32.HI UR8, URZ, UR21, UR8 ;  /* 0x000000153f087299 */ /* 0x000fe40008011608 */
[----:B------:R-:W-:Y:S02]  /*10f20*/  UIMAD UR21, UR13, UR12, UR6 ;  /* 0x0000000c0d1572a4 */ /* 0x000fe4000f8e0206 */
[----:B------:R-:W-:Y:S02]  /*10f30*/  UIADD3 UR20, UR7, -0x1, URZ ;  /* 0xffffffff07147890 */ /* 0x000fe4000fffe03f */
[----:B------:R-:W-:Y:S01]  /*10f40*/  UIADD3 UR19, -UR14, URZ, URZ ;  /* 0x0000003f0e137290 */ /* 0x000fe2000fffe13f */
[----:B------:R-:W-:Y:S01]  /*10f50*/  ULDC UR25, c[0x0][0x148] ;  /* 0x0000520000197ab9 */ /* 0x000fe20000000800 */
[----:B------:R-:W-:Y:S01]  /*10f60*/  ULDC UR22, c[0x0][0x648] ;  /* 0x0001920000167ab9 */ /* 0x000fe20000000800 */
[----:B------:R-:W-:Y:S01]  /*10f70*/  ULDC UR23, c[0x0][0x638] ;  /* 0x00018e0000177ab9 */ /* 0x000fe20000000800 */
        /* <DEDUP_REMOVED lines=14> */
.L_x_480:
[----:B------:R-:W-:Y:S01]  /*11060*/  UISETP.NE.AND UP0, UPT, UR39, URZ, UPT ;  /* 0x0000003f2700728c */ /* 0x000fe2000bf05270 */
[----:B------:R-:W-:Y:S01]  /*11070*/  IMAD.MOV.U32 R0, RZ, RZ, 0x1 ;  /* 0x00000001ff007424 */ /* 0x000fe200078e00ff */
[----:B------:R-:W-:Y:S02]  /*11080*/  USHF.R.U64 UR4, UR6, UR22, UR8 ;  /* 0x0000001606047299 */ /* 0x000fe40008001208 */
[----:B------:R-:W-:Y:S02]  /*11090*/  ULOP3.LUT UR44, UR15, UR44, URZ, 0xc0, !UPT ;  /* 0x0000002c0f2c7292 */ /* 0x000fe4000f8ec03f */
[----:B------:R-:W-:Y:S02]  /*110a0*/  UIADD3 UR5, -UR4, URZ, URZ ;  /* 0x0000003f04057290 */ /* 0x000fe4000fffe13f */
[----:B------:R-:W-:Y:S02]  /*110b0*/  UIMAD UR44, UR24, UR4, UR44 ;  /* 0x00000004182c72a4 */ /* 0x000fe4000f8e022c */
[----:B------:R-:W-:-:S02]  /*110c0*/  ULOP3.LUT UR16, UR16, UR20, URZ, 0xc0, !UPT ;  /* 0x0000001410107292 */ /* 0x000fc4000f8ec03f */
[----:B------:R-:W-:Y:S02]  /*110d0*/  @UP0 UIMAD UR21, UR25, UR19, UR18 ;  /* 0x00000013191502a4 */ /* 0x000fe4000f8e0212 */
[----:B------:R-:W-:-:S03]  /*110e0*/  UIMAD UR4, UR5, UR23, UR17 ;  /* 0x00000017050472a4 */ /* 0x000fc6000f8e0211 */
[----:B------:R-:W-:Y:S01]  /*110f0*/  ULDC UR5, c[0x0][0x610] ;  /* 0x0001840000057ab9 */ /* 0x000fe20000000800 */
[----:B------:R-:W-:Y:S02]  /*11100*/  UIMAD UR4, UR4, UR7, UR16 ;  /* 0x00000007040472a4 */ /* 0x000fe4000f8e0210 */
[----:B------:R-:W-:-:S04]  /*11110*/  UIMAD UR44, UR44, UR5, UR21 ;  /* 0x000000052c2c72a4 */ /* 0x000fc8000f8e0215 */
[----:B------:R-:W-:Y:S02]  /*11120*/  USEL UR43, UR4, UR44, !UP0 ;  /* 0x0000002c042b7287 */ /* 0x000fe4000c000000 */
[----:B------:R-:W-:-:S12]  /*11130*/  USEL UR44, UR44, UR4, !UP0 ;  /* 0x000000042c2c7287 */ /* 0x000fd8000c000000 */
.L_x_478:
[----:B------:R-:W-:-:S13]  /*11140*/  LOP3.LUT P0, RZ, R0, 0xff, RZ, 0xc0, !PT ;  /* 0x000000ff00ff7812 */ /* 0x000fda000780c0ff */
[----:B------:R-:W-:Y:S05]  /*11150*/  @P0 BRA `(.L_x_481) ;  /* 0xffffff0000f80947 */ /* 0x000fea000383ffff */
[----:B------:R-:W-:Y:S05]  /*11160*/  EXIT ;  /* 0x000000000000794d */ /* 0x000fea0003800000 */
.L_x_8:
[----:B------:R-:W2:Y:S01]  /*11170*/  LDL R5, [R1+0x44] ;  /* 0x0000440001057983 */ /* 0x000ea20000100800 */
[----:B------:R-:W-:-:S03]  /*11180*/  ULDC.64 UR4, c[0x0][0x650] ;  /* 0x0001940000047ab9 */ /* 0x000fc60000000a00 */
[----:B------:R-:W3:Y:S01]  /*11190*/  LDL R4, [R1+0x40] ;  /* 0x0000400001047983 */ /* 0x000ee20000100800 */
[----:B------:R-:W-:Y:S01]  /*111a0*/  PRMT R0, RZ, 0x7610, R0 ;  /* 0x00007610ff007816 */ /* 0x000fe20000000000 */
[----:B------:R-:W-:Y:S02]  /*111b0*/  IMAD.MOV.U32 R2, RZ, RZ, -0x1 ;  /* 0xffffffffff027424 */ /* 0x000fe400078e00ff */
[----:B------:R-:W-:Y:S02]  /*111c0*/  IMAD.MOV.U32 R3, RZ, RZ, -0x1 ;  /* 0xffffffffff037424 */ /* 0x000fe400078e00ff */
[----:B------:R-:W-:Y:S01]  /*111d0*/  IMAD.MOV.U32 R9, RZ, RZ, -0x1 ;  /* 0xffffffffff097424 */ /* 0x000fe200078e00ff */
[----:B--2---:R-:W-:-:S04]  /*111e0*/  ISETP.GE.U32.AND P0, PT, R5, UR4, PT ;  /* 0x0000000405007c0c */ /* 0x004fc8000bf06070 */
[----:B---3--:R-:W-:-:S13]  /*111f0*/  ISETP.GE.U32.AND.EX P0, PT, R4, UR5, PT, P0 ;  /* 0x0000000504007c0c */ /* 0x008fda000bf06100 */
        /* <DEDUP_REMOVED lines=21> */
.L_x_483:
[----:B------:R-:W-:Y:S01]  /*11350*/  USHF.R.U64 UR4, UR14, UR19, UR15 ;  /* 0x000000130e047299 */ /* 0x000fe2000800120f */
[----:B------:R-:W-:Y:S01]  /*11360*/  R2UR UR7, R4 ;  /* 0x00000000040772ca */ /* 0x000fe200000e0000 */
[----:B------:R-:W-:Y:S02]  /*11370*/  USHF.R.U32.HI UR5, URZ, UR19, UR15 ;  /* 0x000000133f057299 */ /* 0x000fe4000801160f */
[----:B------:R-:W-:Y:S01]  /*11380*/  UIADD3 UR13, UP0, URZ, -UR4, URZ ;  /* 0x800000043f0d7290 */ /* 0x000fe2000ff1e03f */
[----:B------:R-:W-:Y:S01]  /*11390*/  ULDC.64 UR14, c[0x0][0x620] ;  /* 0x00018800000e7ab9 */ /* 0x000fe20000000a00 */
[----:B------:R-:W-:Y:S02]  /*113a0*/  UMOV UR6, UR20 ;  /* 0x0000001400067c82 */ /* 0x000fe40008000000 */
[----:B------:R-:W-:Y:S02]  /*113b0*/  UIADD3.X UR5, URZ, ~UR5, URZ, UP0, !UPT ;  /* 0x800000053f057290 */ /* 0x000fe400087fe43f */
[----:B------:R-:W-:-:S02]  /*113c0*/  UISETP.NE.AND UP1, UPT, UR39, URZ, UPT ;  /* 0x0000003f2700728c */ /* 0x000fc4000bf25270 */
[----:B------:R-:W-:Y:S02]  /*113d0*/  UIMAD UR5, UR5, UR14, URZ ;  /* 0x0000000e050572a4 */ /* 0x000fe4000f8e023f */
[----:B------:R-:W-:Y:S02]  /*113e0*/  UIMAD.WIDE.U32 UR6, UR13, UR14, UR6 ;  /* 0x0000000e0d0672a5 */ /* 0x000fe4000f8e0006 */
[----:B------:R-:W-:Y:S01]  /*113f0*/  UIMAD UR5, UR13, UR15, UR5 ;  /* 0x0000000f0d0572a4 */ /* 0x000fe2000f8e0205 */
[----:B------:R-:W-:Y:S02]  /*11400*/  ULDC UR14, c[0x0][0x608] ;  /* 0x00018200000e7ab9 */ /* 0x000fe40000000800 */
[----:B------:R-:W-:Y:S01]  /*11410*/  ULDC UR13, c[0x0][0x618] ;  /* 0x00018600000d7ab9 */ /* 0x000fe20000000800 */
[----:B------:R-:W-:Y:S01]  /*11420*/  UIADD3 UR5, UR7, UR5, URZ ;  /* 0x0000000507057290 */ /* 0x000fe2000fffe03f */
[----:B------:R-:W-:Y:S01]  /*11430*/  ULDC UR22, c[0x0][0x658] ;  /* 0x0001960000167ab9 */ /* 0x000fe20000000800 */
[----:B------:R-:W-:-:S02]  /*11440*/  @UP1 UIMAD UR8, UR11, UR12, UR10 ;  /* 0x0000000c0b0812a4 */ /* 0x000fc4000f8e020a */
[----:B------:R-:W-:Y:S02]  /*11450*/  USHF.R.U64 UR17, UR6, UR13, UR5 ;  /* 0x0000000d06117299 */ /* 0x000fe40008001205 */
[----:B------:R-:W-:Y:S01]  /*11460*/  USHF.R.U32.HI UR5, URZ, UR13, UR5 ;  /* 0x0000000d3f057299 */ /* 0x000fe20008011605 */
[----:B------:R-:W-:Y:S01]  /*11470*/  ULDC.64 UR6, c[0x0][0x640] ;  /* 0x0001900000067ab9 */ /* 0x000fe20000000a00 */
[----:B------:R-:W-:Y:S01]  /*11480*/  UMOV UR10, 0xffffffff ;  /* 0xffffffff000a7882 */ /* 0x000fe20000000000 */
[----:B------:R-:W-:Y:S01]  /*11490*/  ISETP.NE.U32.AND P0, PT, RZ, UR6, PT ;  /* 0x00000006ff007c0c */ /* 0x000fe2000bf05070 */
[----:B------:R-:W-:Y:S02]  /*114a0*/  USHF.R.U64 UR18, UR17, UR14, UR5 ;  /* 0x0000000e11127299 */ /* 0x000fe40008001205 */
[----:B------:R-:W-:Y:S01]  /*114b0*/  USHF.R.U32.HI UR5, URZ, UR14, UR5 ;  /* 0x0000000e3f057299 */ /* 0x000fe20008011605 */
[----:B------:R-:W-:Y:S01]  /*114c0*/  ISETP.NE.AND.EX P0, PT, RZ, UR7, PT, P0 ;  /* 0x00000007ff007c0c */ /* 0x000fe2000bf05300 */
[----:B------:R-:W-:-:S02]  /*114d0*/  USHF.L.U32 UR11, UR10, UR22, URZ ;  /* 0x000000160a0b7299 */ /* 0x000fc4000800063f */
[----:B------:R-:W-:Y:S01]  /*114e0*/  USHF.R.U64 UR19, UR18, UR22, UR5 ;  /* 0x0000001612137299 */ /* 0x000fe20008001205 */
[----:B------:R-:W-:Y:S01]  /*114f0*/  ULDC UR20, c[0x0][0x600] ;  /* 0x0001800000147ab9 */ /* 0x000fe20000000800 */
[----:B------:R-:W-:Y:S02]  /*11500*/  USHF.R.U32.HI UR10, URZ, UR22, UR5 ;  /* 0x000000163f0a7299 */ /* 0x000fe40008011605 */
[----:B------:R-:W-:Y:S02]  /*11510*/  UIADD3 UR21, UR20, -0x1, URZ ;  /* 0xffffffff14157890 */ /* 0x000fe4000fffe03f */
[----:B------:R-:W-:Y:S01]  /*11520*/  ULOP3.LUT UR26, URZ, UR11, URZ, 0x33, !UPT ;  /* 0x0000000b3f1a7292 */ /* 0x000fe2000f8e333f */
        /* <DEDUP_REMOVED lines=17> */
.L_x_484:
[----:B------:R-:W-:Y:S01]  /*11640*/  USHF.R.U64 UR6, UR5, UR23, UR10 ;  /* 0x0000001705067299 */ /* 0x000fe2000800120a */
[----:B------:R-:W-:Y:S01]  /*11650*/  IMAD.MOV.U32 R0, RZ, RZ, 0x1 ;  /* 0x00000001ff007424 */ /* 0x000fe200078e00ff */
[----:B------:R-:W-:Y:S01]  /*11660*/  USHF.L.U32 UR25, UR25, UR22, URZ ;  /* 0x0000001619197299 */ /* 0x000fe2000800063f */
[----:B------:R-:W-:Y:S01]  /*11670*/  IMAD.U32 R9, RZ, RZ, UR4 ;  /* 0x00000004ff097e24 */ /* 0x000fe2000f8e00ff */
[----:B------:R-:W-:Y:S02]  /*11680*/  ULOP3.LUT UR5, UR18, UR26, URZ, 0xc0, !UPT ;  /* 0x0000001a12057292 */ /* 0x000fe4000f8ec03f */
[----:B------:R-:W-:Y:S02]  /*11690*/  UIADD3 UR7, -UR6, URZ, URZ ;  /* 0x0000003f06077290 */ /* 0x000fe4000fffe13f */
[----:B------:R-:W-:Y:S02]  /*116a0*/  UIMAD UR6, UR25, UR6, UR5 ;  /* 0x00000006190672a4 */ /* 0x000fe4000f8e0205 */
[----:B------:R-:W-:-:S02]  /*116b0*/  ULOP3.LUT UR17, UR17, UR21, URZ, 0xc0, !UPT ;  /* 0x0000001511117292 */ /* 0x000fc4000f8ec03f */
[----:B------:R-:W-:Y:S02]  /*116c0*/  UIMAD UR5, UR7, UR24, UR19 ;  /* 0x00000018070572a4 */ /* 0x000fe4000f8e0213 */
[----:B------:R-:W-:Y:S01]  /*116d0*/  UISETP.NE.AND UP0, UPT, UR39, URZ, UPT ;  /* 0x0000003f2700728c */ /* 0x000fe2000bf05270 */
[----:B------:R-:W-:Y:S01]  /*116e0*/  ULDC UR7, c[0x0][0x610] ;  /* 0x0001840000077ab9 */ /* 0x000fe20000000800 */
[----:B------:R-:W-:Y:S02]  /*116f0*/  UIMAD UR5, UR5, UR20, UR17 ;  /* 0x00000014050572a4 */ /* 0x000fe4000f8e0211 */
[----:B------:R-:W-:-:S04]  /*11700*/  UIMAD UR8, UR6, UR7, UR8 ;  /* 0x00000007060872a4 */ /* 0x000fc8000f8e0208 */
[----:B------:R-:W-:Y:S02]  /*11710*/  USEL UR6, UR5, UR8, !UP0 ;  /* 0x0000000805067287 */ /* 0x000fe4000c000000 */
[----:B------:R-:W-:-:S04]  /*11720*/  USEL UR8, UR8, UR5, !UP0 ;  /* 0x0000000508087287 */ /* 0x000fc8000c000000 */
[----:B------:R-:W-:Y:S02]  /*11730*/  IMAD.U32 R3, RZ, RZ, UR6 ;  /* 0x00000006ff037e24 */ /* 0x000fe4000f8e00ff */
[----:B------:R-:W-:-:S07]  /*11740*/  IMAD.U32 R2, RZ, RZ, UR8 ;  /* 0x00000008ff027e24 */ /* 0x000fce000f8e00ff */
.L_x_482:
[----:B------:R-:W-:-:S08]  /*11750*/  NOP ;  /* 0x0000000000007918 */ /* 0x000fd00000000000 */
[----:B0-----:R-:W0:-:S00]  /*11760*/  USETMAXREG.DEALLOC.CTAPOOL 0x18 ;  /* 0x00000018000079c8 */ /* 0x001e0000080e0500 */
[----:B------:R-:W-:-:S13]  /*11770*/  ISETP.NE.AND P0, PT, RZ, UR9, PT ;  /* 0x00000009ff007c0c */ /* 0x000fda000bf05270 */
[----:B------:R-:W-:Y:S05]  /*11780*/  @P0 EXIT ;  /* 0x000000000000094d */ /* 0x000fea0003800000 */
[----:B0-----:R-:W-:Y:S01]  /*11790*/  LOP3.LUT P0, RZ, R0, 0xff, RZ, 0xc0, !PT ;  /* 0x000000ff00ff7812 */ /* 0x001fe2000780c0ff */
[----:B------:R-:W-:Y:S02]  /*117a0*/  IMAD.MOV.U32 R0, RZ, RZ, 0x1 ;  /* 0x00000001ff007424 */ /* 0x000fe400078e00ff */
[----:B------:R-:W-:-:S10]  /*117b0*/  IMAD.MOV.U32 R6, RZ, RZ, RZ ;  /* 0x000000ffff067224 */ /* 0x000fd400078e00ff */
[----:B------:R-:W-:Y:S05]  /*117c0*/  @!P0 BRA `(.L_x_485) ;  /* 0x0000000c00708947 */ /* 0x000fea0003800000 */
[----:B------:R-:W0:Y:S01]  /*117d0*/  S2R R10, SR_CgaCtaId ;  /* 0x00000000000a7919 */ /* 0x000e220000008800 */
[----:B------:R-:W-:Y:S01]  /*117e0*/  ULDC UR4, c[0x0][0x28c] ;  /* 0x0000a30000047ab9 */ /* 0x000fe20000000800 */
[----:B------:R-:W-:Y:S01]  /*117f0*/  ULDC UR5, c[0x0][0x600] ;  /* 0x0001800000057ab9 */ /* 0x000fe20000000800 */
[----:B------:R-:W-:Y:S01]  /*11800*/  UIADD3 UR9, UR4, 0xf, URZ ;  /* 0x0000000f04097890 */ /* 0x000fe2000fffe03f */
[----:B------:R-:W-:Y:S01]  /*11810*/  BSSY B0, `(.L_x_485) ;  /* 0x00000d7000007945 */ /* 0x000fe20003800000 */
[----:B------:R-:W-:Y:S01]  /*11820*/  ULDC UR7, c[0x0][0x658] ;  /* 0x0001960000077ab9 */ /* 0x000fe20000000800 */
[----:B------:R-:W-:Y:S01]  /*11830*/  UMOV UR10, 0x1 ;  /* 0x00000001000a7882 */ /* 0x000fe20000000000 */
[----:B------:R-:W-:Y:S01]  /*11840*/  UIADD3 UR4, UR5, -0x1, URZ ;  /* 0xffffffff05047890 */ /* 0x000fe2000fffe03f */
[----:B------:R-:W-:Y:S01]  /*11850*/  IMAD.MOV.U32 R8, RZ, RZ, 0x1 ;  /* 0x00000001ff087424 */ /* 0x000fe200078e00ff */
[----:B------:R-:W-:Y:S01]  /*11860*/  UMOV UR8, 0xffffffff ;  /* 0xffffffff00087882 */ /* 0x000fe20000000000 */
[----:B------:R-:W-:Y:S01]  /*11870*/  USHF.L.U32 UR5, UR10, UR7, URZ ;  /* 0x000000070a057299 */ /* 0x000fe2000800063f */
[----:B------:R-:W-:Y:S01]  /*11880*/  IMAD.MOV.U32 R0, RZ, RZ, 0x1 ;  /* 0x00000001ff007424 */ /* 0x000fe200078e00ff */
[----:B------:R-:W-:Y:S01]  /*11890*/  USHF.R.S32.HI UR10, URZ, 0x1f, UR9 ;  /* 0x0000001f3f0a7899 */ /* 0x000fe20008011409 */
[----:B------:R-:W-:Y:S01]  /*118a0*/  IMAD.MOV.U32 R6, RZ, RZ, RZ ;  /* 0x000000ffff067224 */ /* 0x000fe200078e00ff */
[----:B------:R-:W-:Y:S01]  /*118b0*/  ULDC UR6, c[0x0][0xc] ;  /* 0x0000030000067ab9 */ /* 0x000fe20000000800 */
[----:B------:R-:W-:-:S02]  /*118c0*/  USHF.L.U32 UR11, UR8, UR7, URZ ;  /* 0x00000007080b7299 */ /* 0x000fc4000800063f */
[----:B------:R-:W-:Y:S01]  /*118d0*/  ULEA.HI UR10, UR10, UR9, URZ, 0x4 ;  /* 0x000000090a0a7291 */ /* 0x000fe2000f8f203f */
[----:B------:R-:W-:Y:S01]  /*118e0*/  ULDC UR7, c[0x0][0x10] ;  /* 0x0000040000077ab9 */ /* 0x000fe20000000800 */
[----:B------:R-:W-:Y:S01]  /*118f0*/  ULDC UR8, c[0x0][0x14] ;  /* 0x0000050000087ab9 */ /* 0x000fe20000000800 */
[----:B------:R-:W-:Y:S02]  /*11900*/  UIMAD.WIDE.U32 UR6, UR6, UR7, URZ ;  /* 0x00000007060672a5 */ /* 0x000fe4000f8e003f */
[----:B------:R-:W-:Y:S02]  /*11910*/  USHF.R.S32.HI UR18, URZ, 0x4, UR10 ;  /* 0x000000043f127899 */ /* 0x000fe4000801140a */
[----:B------:R-:W-:Y:S02]  /*11920*/  UIMAD.WIDE.U32 UR22, UR6, UR8, URZ ;  /* 0x00000008061672a5 */ /* 0x000fe4000f8e003f */
[----:B------:R-:W-:Y:S02]  /*11930*/  UIMAD UR13, UR7, UR8, URZ ;  /* 0x00000008070d72a4 */ /* 0x000fe4000f8e023f */
[----:B------:R-:W-:-:S02]  /*11940*/  ULOP3.LUT UR21, UR38, 0x2, URZ, 0xfc, !UPT ;  /* 0x0000000226157892 */ /* 0x000fc4000f8efc3f */
[----:B------:R-:W-:Y:S01]  /*11950*/  ULOP3.LUT UR19, URZ, UR11, URZ, 0x33, !UPT ;  /* 0x0000000b3f137292 */ /* 0x000fe2000f8e333f */
[----:B0-----:R-:W-:Y:S01]  /*11960*/  LOP3.LUT R10, R10, 0x1, RZ, 0xc0, !PT ;  /* 0x000000010a0a7812 */ /* 0x001fe200078ec0ff */
[----:B------:R-:W-:Y:S02]  /*11970*/  UIADD3 UR13, UR23, UR13, URZ ;  /* 0x0000000d170d7290 */ /* 0x000fe4000fffe03f */
[----:B------:R-:W-:Y:S01]  /*11980*/  UIADD3 UR26, UR18, 0x1, URZ ;  /* 0x00000001121a7890 */ /* 0x000fe2000fffe03f */
[----:B------:R-:W-:-:S11]  /*11990*/  ULDC.64 UR24, c[0x0][0x198] ;  /* 0x0000660000187ab9 */ /* 0x000fd60000000a00 */
.L_x_496:
[----:B------:R-:W-:-:S03]  /*119a0*/  UMOV UR6, 0xffffffff ;  /* 0xffffffff00067882 */ /* 0x000fc60000000000 */
[----:B------:R-:W-:Y:S05]  /*119b0*/  BRA.DIV UR6, `(.L_x_486) ;  /* 0x0000001606707947 */ /* 0x000fea000b800000 */
[----:B------:R-:W-:-:S13]  /*119c0*/  ELECT P6, URZ, PT ;  /* 0x00000000003f782f */ /* 0x000fda00038c0000 */
.L_x_518:
[----:B------:R-:W0:Y:S01]  /*119d0*/  LDC R4, c[0x0][0x28c] ;  /* 0x0000a300ff047b82 */ /* 0x000e220000000800 */
[----:B------:R-:W-:Y:S01]  /*119e0*/  BSSY B1, `(.L_x_487) ;  /* 0x000003c000017945 */ /* 0x000fe20003800000 */
[----:B0-----:R-:W-:-:S13]  /*119f0*/  ISETP.LT.OR P6, PT, R4, 0x1, !P6 ;  /* 0x000000010400780c */ /* 0x001fda00077c1670 */
[----:B------:R-:W-:Y:S05]  /*11a00*/  @P6 BRA `(.L_x_488) ;  /* 0x0000000000e46947 */ /* 0x000fea0003800000 */
[----:B------:R-:W-:Y:S02]  /*11a10*/  IMAD R3, R3, 0x2, R10 ;  /* 0x0000000203037824 */ /* 0x000fe400078e020a */
[----:B------:R-:W-:Y:S02]  /*11a20*/  IMAD.SHL.U32 R2, R2, 0x100, RZ ;  /* 0x0000010002027824 */ /* 0x000fe400078e00ff */
[----:B------:R-:W-:Y:S02]  /*11a30*/  IMAD R3, R3, 0x70, RZ ;  /* 0x0000007003037824 */ /* 0x000fe400078e02ff */
[----:B------:R-:W-:Y:S02]  /*11a40*/  IMAD.MOV.U32 R13, RZ, RZ, RZ ;  /* 0x000000ffff0d7224 */ /* 0x000fe400078e00ff */
[----:B------:R-:W-:Y:S02]  /*11a50*/  IMAD.U32 R15, RZ, RZ, UR26 ;  /* 0x0000001aff0f7e24 */ /* 0x000fe4000f8e00ff */
[----:B------:R-:W-:-:S02]  /*11a60*/  IMAD.MOV.U32 R4, RZ, RZ, R0 ;  /* 0x000000ffff047224 */ /* 0x000fc400078e0000 */
[----:B------:R-:W-:-:S07]  /*11a70*/  IMAD.MOV.U32 R5, RZ, RZ, R6 ;  /* 0x000000ffff057224 */ /* 0x000fce00078e0006 */
.L_x_491:
[----:B------:R-:W0:Y:S01]  /*11a80*/  S2R R12, SR_CgaCtaId ;  /* 0x00000000000c7919 */ /* 0x000e220000008800 */
[----:B------:R-:W-:Y:S01]  /*11a90*/  MOV R7, 0x400 ;  /* 0x0000040000077802 */ /* 0x000fe20000000f00 */
[----:B------:R-:W1:Y:S03]  /*11aa0*/  S2R R11, SR_TID.X ;  /* 0x00000000000b7919 */ /* 0x000e660000002100 */
[----:B0-----:R-:W-:Y:S02]  /*11ab0*/  LEA R16, R12, R7, 0x18 ;  /* 0x000000070c107211 */ /* 0x001fe400078ec0ff */
[----:B------:R-:W-:Y:S02]  /*11ac0*/  SHF.L.U32 R12, R4, 0x1f, RZ ;  /* 0x0000001f040c7819 */ /* 0x000fe400000006ff */
[----:B-1----:R-:W-:Y:S01]  /*11ad0*/  LOP3.LUT P1, RZ, R11, 0x7f, RZ, 0xc0, !PT ;  /* 0x0000007f0bff7812 */ /* 0x002fe2000782c0ff */
[----:B------:R-:W-:-:S04]  /*11ae0*/  IMAD R7, R5, 0x8, R16 ;  /* 0x0000000805077824 */ /* 0x000fc800078e0210 */
[----:B------:R-:W0:Y:S08]  /*11af0*/  SYNCS.PHASECHK.TRANS64.TRYWAIT P0, [R7+URZ+0x78], R12 ;  /* 0x0000780c070075a7 */ /* 0x000e30000800017f */
[----:B------:R-:W1:Y:S01]  /*11b00*/  @!P1 LDC R14, c[0x0][0x500] ;  /* 0x00014000ff0e9b82 */ /* 0x000e620000000800 */
[----:B0-----:R-:W-:Y:S05]  /*11b10*/  @!P0 BRA `(.L_x_489) ;  /* 0x0000001400388947 */ /* 0x001fea0003800000 */
.L_x_519:
[----:B------:R-:W-:Y:S01]  /*11b20*/  UPRMT UR6, UR21, 0x9910, URZ ;  /* 0x0000991015067896 */ /* 0x000fe2000800003f */
[----:B-1----:R1:W-:Y:S03]  /*11b30*/  @!P1 SYNCS.ARRIVE.TRANS64 RZ, [R7+URZ], R14 ;  /* 0x0000000e07ff99a7 */ /* 0x0023e6000800003f */
[----:B------:R-:W-:-:S06]  /*11b40*/  UISETP.NE.AND UP0, UPT, UR6, 0x2, UPT ;  /* 0x000000020600788c */ /* 0x000fcc000bf05270 */
[----:B------:R-:W-:-:S13]  /*11b50*/  PLOP3.LUT P0, PT, PT, PT, UP0, 0x80, 0x0 ;  /* 0x000000000000781c */ /* 0x000fda0003f0f008 */
[----:B-1----:R-:W-:Y:S05]  /*11b60*/  @P0 BRA `(.L_x_490) ;  /* 0x0000000000040947 */ /* 0x002fea0003800000 */
[----:B------:R-:W-:Y:S01]  /*11b70*/  BPT.TRAP 0x1 ;  /* 0x000000040000795c */ /* 0x000fe20000300000 */
.L_x_490:
[----:B------:R-:W-:Y:S01]  /*11b80*/  IMAD R11, R5, 0x2, R10 ;  /* 0x00000002050b7824 */ /* 0x000fe200078e020a */
[----:B------:R-:W-:Y:S01]  /*11b90*/  R2UR UR9, R7 ;  /* 0x00000000070972ca */ /* 0x000fe200000e0000 */
[--C-:B0-----:R-:W-:Y:S01]  /*11ba0*/  IMAD R12, R5, 0x2000, R16.reuse ;  /* 0x00002000050c7824 */ /* 0x101fe200078e0210 */
[----:B------:R-:W-:Y:S01]  /*11bb0*/  UIADD3 UR6, UP0, UR24, 0xf0, URZ ;  /* 0x000000f018067890 */ /* 0x000fe2000ff1e03f */
[----:B------:R-:W-:Y:S01]  /*11bc0*/  IMAD R11, R11, 0x700, RZ ;  /* 0x000007000b0b7824 */ /* 0x000fe200078e02ff */
[----:B------:R-:W-:Y:S01]  /*11bd0*/  R2UR UR11, R2 ;  /* 0x00000000020b72ca */ /* 0x000fe200000e0000 */
[----:B------:R-:W-:Y:S01]  /*11be0*/  VIADD R15, R15, 0xffffffff ;  /* 0xffffffff0f0f7836 */ /* 0x000fe20000000000 */
[----:B------:R-:W-:Y:S01]  /*11bf0*/  R2UR UR7, R12 ;  /* 0x000000000c0772ca */ /* 0x000fe200000e0000 */
[----:B------:R-:W-:Y:S01]  /*11c00*/  IMAD R11, R11, 0x2, R16 ;  /* 0x000000020b0b7824 */ /* 0x000fe200078e0210 */
[----:B------:R-:W-:Y:S01]  /*11c10*/  R2UR UR10, R13 ;  /* 0x000000000d0a72ca */ /* 0x000fe200000e0000 */
[----:B------:R-:W-:Y:S01]  /*11c20*/  UIADD3 UR28, UP1, UR24, 0x1f0, URZ ;  /* 0x000001f0181c7890 */ /* 0x000fe2000ff3e03f */
[----:B------:R-:W-:Y:S01]  /*11c30*/  R2UR UR12, R9 ;  /* 0x00000000090c72ca */ /* 0x000fe200000e0000 */
[----:B------:R-:W-:Y:S01]  /*11c40*/  VIADD R5, R5, 0x1 ;  /* 0x0000000105057836 */ /* 0x000fe20000000000 */
[----:B------:R-:W-:Y:S01]  /*11c50*/  R2UR UR8, R11 ;  /* 0x000000000b0872ca */ /* 0x000fe200000e0000 */
[----:B------:R-:W-:Y:S01]  /*11c60*/  UIADD3.X UR29, URZ, UR25, URZ, UP1, !UPT ;  /* 0x000000193f1d7290 */ /* 0x000fe20008ffe43f */
[----:B------:R-:W-:Y:S01]  /*11c70*/  R2UR UR20, R3 ;  /* 0x00000000031472ca */ /* 0x000fe200000e0000 */
[----:B------:R-:W-:Y:S01]  /*11c80*/  UMOV UR14, 0x0 ;  /* 0x00000000000e7882 */ /* 0x000fe20000000000 */
[----:B------:R-:W-:Y:S01]  /*11c90*/  ISETP.GT.AND P1, PT, R15, 0x1, PT ;  /* 0x000000010f00780c */ /* 0x000fe20003f24270 */
[----:B------:R-:W-:Y:S01]  /*11ca0*/  UMOV UR15, 0x10000000 ;  /* 0x10000000000f7882 */ /* 0x000fe20000000000 */
[----:B------:R-:W-:Y:S01]  /*11cb0*/  ISETP.NE.AND P0, PT, R5, 0xf, PT ;  /* 0x0000000f0500780c */ /* 0x000fe20003f05270 */
[----:B------:R-:W-:Y:S01]  /*11cc0*/  UIADD3 UR16, UR7, 0x200, URZ ;  /* 0x0000020007107890 */ /* 0x000fe2000fffe03f */
[----:B------:R-:W-:Y:S01]  /*11cd0*/  VIADD R13, R13, 0x10 ;  /* 0x000000100d0d7836 */ /* 0x000fe20000000000 */
[----:B------:R-:W-:Y:S01]  /*11ce0*/  UIADD3.X UR7, URZ, UR25, URZ, UP0, !UPT ;  /* 0x000000193f077290 */ /* 0x000fe200087fe43f */
[----:B------:R-:W-:Y:S01]  /*11cf0*/  SEL R7, RZ, 0x1, P0 ;  /* 0x00000001ff077807 */ /* 0x000fe20000000000 */
[----:B------:R-:W-:Y:S01]  /*11d00*/  UMOV UR27, 0x30000 ;  /* 0x00030000001b7882 */ /* 0x000fe20000000000 */
[----:B------:R-:W-:Y:S01]  /*11d10*/  SEL R5, R5, RZ, P0 ;  /* 0x000000ff05057207 */ /* 0x000fe20000000000 */
[----:B------:R-:W-:Y:S01]  /*11d20*/  UIADD3 UR17, UR8, 0x1e200, URZ ;  /* 0x0001e20008117890 */ /* 0x000fe2000fffe03f */
[----:B------:R-:W-:-:S02]  /*11d30*/  LOP3.LUT R4, R4, R7, RZ, 0x3c, !PT ;  /* 0x0000000704047212 */ /* 0x000fc400078e3cff */
[----:B------:R-:W-:Y:S02]  /*11d40*/  UMOV UR8, UR16 ;  /* 0x0000001000087c82 */ /* 0x000fe40008000000 */
[----:B------:R0:W-:Y:S02]  /*11d50*/  UTMALDG.3D [UR8], [UR6], desc[UR14] ;  /* 0x00000e08060075b4 */ /* 0x0001e40008011000 */
[----:B0-----:R-:W-:Y:S01]  /*11d60*/  UMOV UR8, UR17 ;  /* 0x0000001100087c82 */ /* 0x001fe20008000000 */
[----:B------:R-:W-:Y:S02]  /*11d70*/  UMOV UR11, UR20 ;  /* 0x00000014000b7c82 */ /* 0x000fe40008000000 */
[----:B------:R0:W-:Y:S02]  /*11d80*/  UTMALDG.3D.MULTICAST [UR8], [UR28], UR27, desc[UR14] ;  /* 0x00000e081c0073b4 */ /* 0x0001e4000801181b */
[----:B0-----:R-:W-:Y:S05]  /*11d90*/  @P1 BRA `(.L_x_491) ;  /* 0xfffffffc00381947 */ /* 0x001fea000383ffff */
.L_x_488:
[----:B------:R-:W-:Y:S05]  /*11da0*/  BSYNC B1 ;  /* 0x0000000000017941 */ /* 0x000fea0003800000 */
.L_x_487:
[----:B------:R-:W2:Y:S01]  /*11db0*/  LDL.LU R16, [R1+0x40] ;  /* 0x0000400001107983 */ /* 0x000ea20000300800 */
[----:B------:R-:W-:Y:S01]  /*11dc0*/  LOP3.LUT P0, RZ, R8, 0xff, RZ, 0xc0, !PT ;  /* 0x000000ff08ff7812 */ /* 0x000fe2000780c0ff */
[----:B------:R-:W-:Y:S01]  /*11dd0*/  VIADD R6, R6, UR18 ;  /* 0x0000001206067c36 */ /* 0x000fe20008000000 */
[----:B------:R-:W-:Y:S01]  /*11de0*/  ULDC.64 UR6, c[0x0][0x650] ;  /* 0x0001940000067ab9 */ /* 0x000fe20000000a00 */
[----:B------:R-:W3:Y:S01]  /*11df0*/  LDL.LU R14, [R1+0x44] ;  /* 0x00004400010e7983 */ /* 0x000ee20000300800 */
[----:B------:R-:W-:Y:S01]  /*11e00*/  UISETP.GE.U32.AND UP0, UPT, UR18, 0xf, UPT ;  /* 0x0000000f1200788c */ /* 0x000fe2000bf06070 */
[----:B------:R-:W-:Y:S01]  /*11e10*/  BSSY B1, `(.L_x_492) ;  /* 0x0000074000017945 */ /* 0x000fe20003800000 */
[----:B------:R-:W-:Y:S01]  /*11e20*/  IMAD.MOV.U32 R9, RZ, RZ, -0x1 ;  /* 0xffffffffff097424 */ /* 0x000fe200078e00ff */
[----:B------:R-:W-:Y:S02]  /*11e30*/  PRMT R4, RZ, 0x7610, R4 ;  /* 0x00007610ff047816 */ /* 0x000fe40000000004 */
[----:B------:R-:W-:-:S02]  /*11e40*/  PRMT R8, RZ, 0x7610, R8 ;  /* 0x00007610ff087816 */ /* 0x000fc40000000008 */
[----:B------:R-:W-:Y:S02]  /*11e50*/  PLOP3.LUT P1, PT, PT, PT, UP0, 0x80, 0x0 ;  /* 0x000000000000781c */ /* 0x000fe40003f2f008 */
[----:B------:R-:W0:Y:S01]  /*11e60*/  @P0 S2R R3, SR_CgaCtaId ;  /* 0x0000000000030919 */ /* 0x000e220000008800 */
[----:B------:R-:W-:-:S04]  /*11e70*/  @P0 MOV R2, 0x400 ;  /* 0x0000040000020802 */ /* 0x000fc80000000f00 */
[----:B0-----:R-:W-:-:S04]  /*11e80*/  @P0 LEA R2, R3, R2, 0x18 ;  /* 0x0000000203020211 */ /* 0x001fc800078ec0ff */
[----:B------:R0:W-:Y:S01]  /*11e90*/  @P0 SYNCS.ARRIVE.TRANS64.A1T0 RZ, [R2+URZ+0x108], RZ ;  /* 0x000108ff02ff09a7 */ /* 0x0001e2000810003f */
[----:B------:R-:W-:Y:S01]  /*11ea0*/  ISETP.GT.U32.AND P0, PT, R6, 0xe, PT ;  /* 0x0000000e0600780c */ /* 0x000fe20003f04070 */
[----:B0-----:R-:W-:-:S05]  /*11eb0*/  IMAD.U32 R2, RZ, RZ, UR18 ;  /* 0x00000012ff027e24 */ /* 0x001fca000f8e00ff */
[----:B------:R-:W-:Y:S01]  /*11ec0*/  ISETP.LT.U32.AND P0, PT, R2, 0xf, P0 ;  /* 0x0000000f0200780c */ /* 0x000fe20000701070 */
[----:B------:R-:W-:-:S04]  /*11ed0*/  IMAD.WIDE.U32 R2, R6, -0x77777777, RZ ;  /* 0x8888888906027825 */ /* 0x000fc800078e00ff */
[----:B------:R-:W-:Y:S01]  /*11ee0*/  IMAD.MOV.U32 R2, RZ, RZ, -0x1 ;  /* 0xffffffffff027424 */ /* 0x000fe200078e00ff */
[----:B------:R-:W-:Y:S02]  /*11ef0*/  SHF.R.U32.HI R5, RZ, 0x3, R3 ;  /* 0x00000003ff057819 */ /* 0x000fe40000011603 */
[----:B------:R-:W-:-:S03]  /*11f00*/  SEL R3, RZ, 0x1, !P0 ;  /* 0x00000001ff037807 */ /* 0x000fc60004000000 */
[----:B------:R-:W-:Y:S01]  /*11f10*/  IMAD R6, R5, -0xf, R6 ;  /* 0xfffffff105067824 */ /* 0x000fe200078e0206 */
[----:B------:R-:W-:Y:S01]  /*11f20*/  LOP3.LUT R0, R0, R3, RZ, 0x3c, !PT ;  /* 0x0000000300007212 */ /* 0x000fe200078e3cff */
[----:B------:R-:W-:-:S03]  /*11f30*/  IMAD.MOV.U32 R3, RZ, RZ, -0x1 ;  /* 0xffffffffff037424 */ /* 0x000fc600078e00ff */
[----:B------:R-:W-:Y:S02]  /*11f40*/  @P1 LOP3.LUT R0, R0, 0x1, R5, 0x78, !PT ;  /* 0x0000000100001812 */ /* 0x000fe400078e7805 */
[----:B---3--:R-:W-:-:S04]  /*11f50*/  IADD3 R14, P0, R14, UR22, RZ ;  /* 0x000000160e0e7c10 */ /* 0x008fc8000ff1e0ff */
[----:B--2---:R-:W-:Y:S01]  /*11f60*/  IADD3.X R16, R16, UR13, RZ, P0, !PT ;  /* 0x0000000d10107c10 */ /* 0x004fe200087fe4ff */
[----:B------:R0:W-:Y:S01]  /*11f70*/  STL [R1+0x44], R14 ;  /* 0x0000440e01007387 */ /* 0x0001e20000100800 */
[----:B------:R-:W-:-:S03]  /*11f80*/  ISETP.GE.U32.AND P0, PT, R14, UR6, PT ;  /* 0x000000060e007c0c */ /* 0x000fc6000bf06070 */
[----:B------:R0:W-:Y:S01]  /*11f90*/  STL [R1+0x40], R16 ;  /* 0x0000401001007387 */ /* 0x0001e20000100800 */
[----:B------:R-:W-:-:S13]  /*11fa0*/  ISETP.GE.U32.AND.EX P0, PT, R16, UR7, PT, P0 ;  /* 0x0000000710007c0c */ /* 0x000fda000bf06100 */
[----:B0-----:R-:W-:Y:S05]  /*11fb0*/  @P0 BRA `(.L_x_493) ;  /* 0x0000000400640947 */ /* 0x001fea0003800000 */
[----:B------:R-:W0:Y:S01]  /*11fc0*/  S2R R7, SR_CTAID.X ;  /* 0x0000000000077919 */ /* 0x000e220000002500 */
[----:B------:R-:W-:Y:S01]  /*11fd0*/  ULDC UR6, c[0x0][0x150] ;  /* 0x0000540000067ab9 */ /* 0x000fe20000000800 */
[----:B------:R-:W1:Y:S01]  /*11fe0*/  LDC R4, c[0x0][0x144] ;  /* 0x00005100ff047b82 */ /* 0x000e620000000800 */
[----:B------:R-:W-:Y:S01]  /*11ff0*/  UISETP.NE.AND UP0, UPT, UR39, URZ, UPT ;  /* 0x0000003f2700728c */ /* 0x000fe2000bf05270 */
[----:B------:R-:W2:Y:S01]  /*12000*/  S2R R5, SR_CTAID.Y ;  /* 0x0000000000057919 */ /* 0x000ea20000002600 */
[----:B------:R-:W-:-:S04]  /*12010*/  ULDC UR9, c[0x0][0x630] ;  /* 0x00018c0000097ab9 */ /* 0x000fc80000000800 */
[----:B------:R-:W-:Y:S01]  /*12020*/  PLOP3.LUT P0, PT, PT, PT, UP0, 0x80, 0x0 ;  /* 0x000000000000781c */ /* 0x000fe20003f0f008 */
[----:B------:R-:W3:Y:S01]  /*12030*/  LDC R12, c[0x0][0x148] ;  /* 0x00005200ff0c7b82 */ /* 0x000ee20000000800 */
[----:B0-----:R-:W-:Y:S02]  /*12040*/  I2FP.F32.U32 R2, R7 ;  /* 0x0000000700027245 */ /* 0x001fe40000201000 */
[----:B--2---:R-:W-:-:S03]  /*12050*/  I2FP.F32.U32 R3, R5 ;  /* 0x0000000500037245 */ /* 0x004fc60000201000 */
[----:B------:R-:W-:Y:S01]  /*12060*/  FMUL R2, R2, UR6 ;  /* 0x0000000602027c20 */ /* 0x000fe20008400000 */
[----:B------:R-:W-:Y:S02]  /*12070*/  ULDC UR6, c[0x0][0x154] ;  /* 0x0000550000067ab9 */ /* 0x000fe40000000800 */
[----:B------:R-:W-:Y:S01]  /*12080*/  FMUL R9, R3, UR6 ;  /* 0x0000000603097c20 */ /* 0x000fe20008400000 */
[----:B------:R-:W-:Y:S02]  /*12090*/  ULDC.64 UR6, c[0x0][0x628] ;  /* 0x00018a0000067ab9 */ /* 0x000fe40000000a00 */
[----:B------:R-:W0:Y:S08]  /*120a0*/  F2I.U32.TRUNC.NTZ R2, R2 ;  /* 0x0000000200027305 */ /* 0x000e30000020f000 */
[----:B------:R-:W2:Y:S01]  /*120b0*/  F2I.U32.TRUNC.NTZ R9, R9 ;  /* 0x0000000900097305 */ /* 0x000ea2000020f000 */
[----:B0-----:R-:W-:-:S02]  /*120c0*/  IMAD.MOV R3, RZ, RZ, -R2 ;  /* 0x000000ffff037224 */ /* 0x001fc400078e0a02 */
[----:B------:R-:W-:Y:S02]  /*120d0*/  IMAD.MOV.U32 R2, RZ, RZ, R14 ;  /* 0x000000ffff027224 */ /* 0x000fe400078e000e */
[----:B-1----:R-:W-:Y:S02]  /*120e0*/  IMAD R7, R4, R3, R7 ;  /* 0x0000000304077224 */ /* 0x002fe400078e0207 */
[----:B--2---:R-:W-:-:S04]  /*120f0*/  IMAD.MOV R3, RZ, RZ, -R9 ;  /* 0x000000ffff037224 */ /* 0x004fc800078e0a09 */
[----:B---3--:R-:W-:Y:S01]  /*12100*/  @P0 IMAD R7, R12, R3, R5 ;  /* 0x000000030c070224 */ /* 0x008fe200078e0205 */
[----:B------:R-:W-:Y:S01]  /*12110*/  ISETP.NE.U32.AND P0, PT, RZ, UR6, PT ;  /* 0x00000006ff007c0c */ /* 0x000fe2000bf05070 */
[----:B------:R-:W-:-:S03]  /*12120*/  IMAD.MOV.U32 R3, RZ, RZ, R16 ;  /* 0x000000ffff037224 */ /* 0x000fc600078e0010 */
[----:B------:R-:W-:-:S13]  /*12130*/  ISETP.NE.AND.EX P0, PT, RZ, UR7, PT, P0 ;  /* 0x00000007ff007c0c */ /* 0x000fda000bf05300 */
[----:B------:R-:W-:Y:S05]  /*12140*/  @!P0 BRA `(.L_x_494) ;  /* 0x0000000000288947 */ /* 0x000fea0003800000 */
[----:B------:R-:W-:Y:S02]  /*12150*/  ULDC UR8, c[0x0][0x634] ;  /* 0x00018d0000087ab9 */ /* 0x000fe40000000800 */
[----:B------:R-:W-:-:S05]  /*12160*/  IADD3 R3, P0, R14, UR8, RZ ;  /* 0x000000080e037c10 */ /* 0x000fca000ff1e0ff */
[----:B------:R-:W-:-:S04]  /*12170*/  IMAD.X R9, RZ, RZ, R16, P0 ;  /* 0x000000ffff097224 */ /* 0x000fc800000e0610 */
[----:B------:R-:W-:-:S04]  /*12180*/  IMAD.WIDE.U32 R4, R9, UR6, RZ ;  /* 0x0000000609047c25 */ /* 0x000fc8000f8e00ff */
[----:B------:R-:W-:-:S04]  /*12190*/  IMAD.WIDE.U32 R4, P0, R3, UR7, R4 ;  /* 0x0000000703047c25 */ /* 0x000fc8000f800004 */
[----:B------:R-:W-:-:S04]  /*121a0*/  IMAD.WIDE.U32 R2, R3, UR6, RZ ;  /* 0x0000000603027c25 */ /* 0x000fc8000f8e00ff */
[----:B------:R-:W-:Y:S01]  /*121b0*/  IMAD.MOV.U32 R2, RZ, RZ, R5 ;  /* 0x000000ffff027224 */ /* 0x000fe200078e0005 */
[----:B------:R-:W-:Y:S01]  /*121c0*/  IADD3 RZ, P1, R3, R4, RZ ;  /* 0x0000000403ff7210 */ /* 0x000fe20007f3e0ff */
[----:B------:R-:W-:-:S04]  /*121d0*/  IMAD.X R3, RZ, RZ, RZ, P0 ;  /* 0x000000ffff037224 */ /* 0x000fc800000e06ff */
[----:B------:R-:W-:-:S08]  /*121e0*/  IMAD.WIDE.U32.X R2, R9, UR7, R2, P1 ;  /* 0x0000000709027c25 */ /* 0x000fd000088e0402 */
.L_x_494:
[--C-:B------:R-:W-:Y:S01]  /*121f0*/  SHF.R.U64 R9, R2, UR9, R3.reuse ;  /* 0x0000000902097c19 */ /* 0x100fe20008001203 */
[----:B------:R-:W-:Y:S01]  /*12200*/  ULDC.64 UR6, c[0x0][0x620] ;  /* 0x0001880000067ab9 */ /* 0x000fe20000000a00 */
[----:B------:R-:W-:Y:S01]  /*12210*/  SHF.R.U32.HI R2, RZ, UR9, R3 ;  /* 0x00000009ff027c19 */ /* 0x000fe20008011603 */
[----:B------:R-:W-:Y:S01]  /*12220*/  IMAD.MOV.U32 R3, RZ, RZ, R16 ;  /* 0x000000ffff037224 */ /* 0x000fe200078e0010 */
[----:B------:R-:W-:Y:S01]  /*12230*/  IADD3 R11, P0, RZ, -R9, RZ ;  /* 0x80000009ff0b7210 */ /* 0x000fe20007f1e0ff */
[----:B------:R-:W-:-:S04]  /*12240*/  ULDC.64 UR8, c[0x0][0x640] ;  /* 0x0001900000087ab9 */ /* 0x000fc80000000a00 */
[----:B------:R-:W-:Y:S01]  /*12250*/  IMAD.X R2, RZ, RZ, ~R2, P0 ;  /* 0x000000ffff027224 */ /* 0x000fe200000e0e02 */
[----:B------:R-:W-:-:S03]  /*12260*/  ISETP.NE.U32.AND P0, PT, RZ, UR8, PT ;  /* 0x00000008ff007c0c */ /* 0x000fc6000bf05070 */
[----:B------:R-:W-:Y:S01]  /*12270*/  IMAD R2, R2, UR6, RZ ;  /* 0x0000000602027c24 */ /* 0x000fe2000f8e02ff */
[----:B------:R-:W-:-:S03]  /*12280*/  ISETP.NE.AND.EX P0, PT, RZ, UR9, PT, P0 ;  /* 0x00000009ff007c0c */ /* 0x000fc6000bf05300 */
[----:B------:R-:W-:Y:S02]  /*12290*/  IMAD R5, R11, UR7, R2 ;  /* 0x000000070b057c24 */ /* 0x000fe4000f8e0202 */
[----:B------:R-:W-:-:S04]  /*122a0*/  IMAD.MOV.U32 R2, RZ, RZ, R14 ;  /* 0x000000ffff027224 */ /* 0x000fc800078e000e */
[----:B------:R-:W-:Y:S01]  /*122b0*/  IMAD.WIDE.U32 R2, R11, UR6, R2 ;  /* 0x000000060b027c25 */ /* 0x000fe2000f8e0002 */
[----:B------:R-:W-:-:S03]  /*122c0*/  ULDC UR6, c[0x0][0x618] ;  /* 0x0001860000067ab9 */ /* 0x000fc60000000800 */
[----:B------:R-:W-:-:S05]  /*122d0*/  IMAD.IADD R3, R3, 0x1, R5 ;  /* 0x0000000103037824 */ /* 0x000fca00078e0205 */
[--C-:B------:R-:W-:Y:S02]  /*122e0*/  SHF.R.U64 R11, R2, UR6, R3.reuse ;  /* 0x00000006020b7c19 */ /* 0x100fe40008001203 */
[----:B------:R-:W-:Y:S01]  /*122f0*/  SHF.R.U32.HI R2, RZ, UR6, R3 ;  /* 0x00000006ff027c19 */ /* 0x000fe20008011603 */
[----:B------:R-:W-:-:S03]  /*12300*/  ULDC UR6, c[0x0][0x608] ;  /* 0x0001820000067ab9 */ /* 0x000fc60000000800 */
[--C-:B------:R-:W-:Y:S02]  /*12310*/  SHF.R.U64 R12, R11, UR6, R2.reuse ;  /* 0x000000060b0c7c19 */ /* 0x100fe40008001202 */
[----:B------:R-:W-:Y:S01]  /*12320*/  SHF.R.U32.HI R3, RZ, UR6, R2 ;  /* 0x00000006ff037c19 */ /* 0x000fe20008011602 */
[----:B------:R-:W-:-:S03]  /*12330*/  ULDC UR6, c[0x0][0x658] ;  /* 0x0001960000067ab9 */ /* 0x000fc60000000800 */
[--C-:B------:R-:W-:Y:S02]  /*12340*/  SHF.R.U64 R13, R12, UR6, R3.reuse ;  /* 0x000000060c0d7c19 */ /* 0x100fe40008001203 */
[----:B------:R-:W-:-:S03]  /*12350*/  SHF.R.U32.HI R15, RZ, UR6, R3 ;  /* 0x00000006ff0f7c19 */ /* 0x000fc60008011603 */
[----:B------:R-:W-:Y:S02]  /*12360*/  IMAD.MOV.U32 R2, RZ, RZ, R13 ;  /* 0x000000ffff027224 */ /* 0x000fe400078e000d */
[----:B------:R-:W-:Y:S01]  /*12370*/  IMAD.MOV.U32 R3, RZ, RZ, R15 ;  /* 0x000000ffff037224 */ /* 0x000fe200078e000f */
[----:B------:R-:W-:Y:S06]  /*12380*/  @!P0 BRA `(.L_x_495) ;  /* 0x0000000000288947 */ /* 0x000fec0003800000 */
        /* <DEDUP_REMOVED lines=10> */
.L_x_495:
[----:B------:R-:W-:Y:S01]  /*12430*/  ULDC UR6, c[0x0][0x648] ;  /* 0x0001920000067ab9 */ /* 0x000fe20000000800 */
[----:B------:R-:W-:Y:S01]  /*12440*/  LOP3.LUT R12, R12, UR19, RZ, 0xc0, !PT ;  /* 0x000000130c0c7c12 */ /* 0x000fe2000f8ec0ff */
[----:B------:R-:W-:Y:S01]  /*12450*/  UISETP.NE.AND UP0, UPT, UR39, URZ, UPT ;  /* 0x0000003f2700728c */ /* 0x000fe2000bf05270 */
[----:B------:R-:W-:Y:S01]  /*12460*/  SHF.R.U64 R3, R2, UR6, R3 ;  /* 0x0000000602037c19 */ /* 0x000fe20008001203 */
[----:B------:R-:W-:Y:S01]  /*12470*/  ULDC UR6, c[0x0][0x638] ;  /* 0x00018e0000067ab9 */ /* 0x000fe20000000800 */
[----:B------:R-:W-:-:S03]  /*12480*/  IMAD.MOV.U32 R4, RZ, RZ, 0x1 ;  /* 0x00000001ff047424 */ /* 0x000fc600078e00ff */
[----:B------:R-:W-:Y:S01]  /*12490*/  IMAD.MOV R2, RZ, RZ, -R3 ;  /* 0x000000ffff027224 */ /* 0x000fe200078e0a03 */
[----:B------:R-:W-:Y:S01]  /*124a0*/  PLOP3.LUT P0, PT, PT, PT, UP0, 0x40, 0x0 ;  /* 0x000000000000781c */ /* 0x000fe20003f0e808 */
[----:B------:R-:W-:Y:S01]  /*124b0*/  IMAD R12, R3, UR5, R12 ;  /* 0x00000005030c7c24 */ /* 0x000fe2000f8e020c */
[----:B------:R-:W-:Y:S01]  /*124c0*/  PLOP3.LUT P1, PT, PT, PT, UP0, 0x40, 0x0 ;  /* 0x000000000000781c */ /* 0x000fe20003f2e808 */
[----:B------:R-:W-:Y:S01]  /*124d0*/  IMAD R13, R2, UR6, R13 ;  /* 0x00000006020d7c24 */ /* 0x000fe2000f8e020d */
[----:B------:R-:W-:Y:S01]  /*124e0*/  ULDC UR6, c[0x0][0x610] ;  /* 0x0001840000067ab9 */ /* 0x000fe20000000800 */
[----:B------:R-:W-:Y:S01]  /*124f0*/  LOP3.LUT R2, R11, UR4, RZ, 0xc0, !PT ;  /* 0x000000040b027c12 */ /* 0x000fe2000f8ec0ff */
[----:B------:R-:W-:Y:S01]  /*12500*/  IMAD R7, R12, UR6, R7 ;  /* 0x000000060c077c24 */ /* 0x000fe2000f8e0207 */
[----:B------:R-:W-:-:S03]  /*12510*/  ULDC UR6, c[0x0][0x600] ;  /* 0x0001800000067ab9 */ /* 0x000fc60000000800 */
[----:B------:R-:W-:-:S05]  /*12520*/  IMAD R2, R13, UR6, R2 ;  /* 0x000000060d027c24 */ /* 0x000fca000f8e0202 */
[----:B------:R-:W-:Y:S02]  /*12530*/  SEL R3, R2, R7, P0 ;  /* 0x0000000702037207 */ /* 0x000fe40000000000 */
[----:B------:R-:W-:-:S07]  /*12540*/  SEL R2, R7, R2, P1 ;  /* 0x0000000207027207 */ /* 0x000fce0000800000 */
.L_x_493:
[----:B------:R-:W-:Y:S05]  /*12550*/  BSYNC B1 ;  /* 0x0000000000017941 */ /* 0x000fea0003800000 */
.L_x_492:
[----:B------:R-:W-:-:S13]  /*12560*/  LOP3.LUT P0, RZ, R4, 0xff, RZ, 0xc0, !PT ;  /* 0x000000ff04ff7812 */ /* 0x000fda000780c0ff */
[----:B------:R-:W-:Y:S05]  /*12570*/  @P0 BRA `(.L_x_496) ;  /* 0xfffffff400080947 */ /* 0x000fea000383ffff */
[----:B------:R-:W-:Y:S05]  /*12580*/  BSYNC B0 ;  /* 0x0000000000007941 */ /* 0x000fea0003800000 */
.L_x_485:
[----:B------:R-:W-:-:S03]  /*12590*/  UMOV UR6, 0xffffffff ;  /* 0xffffffff00067882 */ /* 0x000fc60000000000 */
[----:B------:R-:W-:Y:S05]  /*125a0*/  BRA.DIV UR6, `(.L_x_497) ;  /* 0x0000000a06a87947 */ /* 0x000fea000b800000 */
[----:B------:R-:W-:-:S13]  /*125b0*/  ELECT P6, URZ, PT ;  /* 0x00000000003f782f */ /* 0x000fda00038c0000 */
.L_x_522:
[----:B------:R-:W-:Y:S04]  /*125c0*/  BSSY B0, `(.L_x_498) ;  /* 0x000008f000007945 */ /* 0x000fe80003800000 */
[----:B------:R-:W-:Y:S05]  /*125d0*/  @!P6 BRA `(.L_x_499) ;  /* 0x000000080034e947 */ /* 0x000fea0003800000 */
[----:B------:R-:W-:-:S04]  /*125e0*/  ULOP3.LUT UR6, UR38, 0x2, URZ, 0xfc, !UPT ;  /* 0x0000000226067892 */ /* 0x000fc8000f8efc3f */
[----:B------:R-:W-:-:S06]  /*125f0*/  UISETP.NE.AND UP0, UPT, UR6, 0x3, UPT ;  /* 0x000000030600788c */ /* 0x000fcc000bf05270 */
[----:B------:R-:W-:-:S13]  /*12600*/  PLOP3.LUT P0, PT, PT, PT, UP0, 0x80, 0x0 ;  /* 0x000000000000781c */ /* 0x000fda0003f0f008 */
[----:B------:R-:W-:Y:S05]  /*12610*/  @!P0 BRA `(.L_x_500) ;  /* 0x0000000000048947 */ /* 0x000fea0003800000 */
[----:B------:R-:W-:Y:S01]  /*12620*/  BPT.TRAP 0x1 ;  /* 0x000000040000795c */ /* 0x000fe20000300000 */
.L_x_500:
[----:B------:R-:W0:Y:S01]  /*12630*/  S2R R3, SR_CgaCtaId ;  /* 0x0000000000037919 */ /* 0x000e220000008800 */
[----:B------:R-:W-:-:S04]  /*12640*/  MOV R2, 0x400 ;  /* 0x0000040000027802 */ /* 0x000fc80000000f00 */
[----:B0-----:R-:W-:Y:S02]  /*12650*/  LEA R3, R3, R2, 0x18 ;  /* 0x0000000203037211 */ /* 0x001fe400078ec0ff */
[----:B------:R-:W-:-:S03]  /*12660*/  SHF.L.U32 R2, R0, 0x1f, RZ ;  /* 0x0000001f00027819 */ /* 0x000fc600000006ff */
[----:B------:R-:W-:-:S04]  /*12670*/  VIADD R3, R3, 0x78 ;  /* 0x0000007803037836 */ /* 0x000fc80000000000 */
[----:B------:R-:W-:-:S04]  /*12680*/  IMAD R5, R6, 0x8, R3 ;  /* 0x0000000806057824 */ /* 0x000fc800078e0203 */
[----:B------:R-:W0:Y:S02]  /*12690*/  SYNCS.PHASECHK.TRANS64.TRYWAIT P0, [R5+URZ], R2 ;  /* 0x00000002050075a7 */ /* 0x000e24000800017f */
[----:B0-----:R-:W-:Y:S05]  /*126a0*/  @!P0 BRA `(.L_x_501) ;  /* 0x0000000800888947 */ /* 0x001fea0003800000 */
.L_x_523:
[----:B------:R-:W-:-:S05]  /*126b0*/  VIADD R6, R6, 0x1 ;  /* 0x0000000106067836 */ /* 0x000fca0000000000 */
[----:B------:R-:W-:-:S04]  /*126c0*/  ISETP.NE.AND P0, PT, R6, 0xf, PT ;  /* 0x0000000f0600780c */ /* 0x000fc80003f05270 */
[----:B0-----:R-:W-:Y:S02]  /*126d0*/  SEL R5, RZ, 0x1, P0 ;  /* 0x00000001ff057807 */ /* 0x001fe40000000000 */
[----:B------:R-:W-:Y:S02]  /*126e0*/  SEL R6, R6, RZ, P0 ;  /* 0x000000ff06067207 */ /* 0x000fe40000000000 */
[----:B------:R-:W-:-:S03]  /*126f0*/  LOP3.LUT R5, R0, R5, RZ, 0x3c, !PT ;  /* 0x0000000500057212 */ /* 0x000fc600078e3cff */
[----:B------:R-:W-:Y:S01]  /*12700*/  IMAD R7, R6, 0x8, R3 ;  /* 0x0000000806077824 */ /* 0x000fe200078e0203 */
[----:B------:R-:W-:-:S04]  /*12710*/  SHF.L.U32 R0, R5, 0x1f, RZ ;  /* 0x0000001f05007819 */ /* 0x000fc800000006ff */
[----:B------:R-:W0:Y:S02]  /*12720*/  SYNCS.PHASECHK.TRANS64.TRYWAIT P0, [R7+URZ], R0 ;  /* 0x00000000070075a7 */ /* 0x000e24000800017f */
[----:B0-----:R-:W-:Y:S05]  /*12730*/  @!P0 BRA `(.L_x_502) ;  /* 0x0000000800788947 */ /* 0x001fea0003800000 */
.L_x_524:
[----:B0-----:R-:W-:-:S05]  /*12740*/  VIADD R0, R6, 0x1 ;  /* 0x0000000106007836 */ /* 0x001fca0000000000 */
[----:B------:R-:W-:-:S04]  /*12750*/  ISETP.NE.AND P0, PT, R0, 0xf, PT ;  /* 0x0000000f0000780c */ /* 0x000fc80003f05270 */
[----:B------:R-:W-:Y:S02]  /*12760*/  SEL R2, RZ, 0x1, P0 ;  /* 0x00000001ff027807 */ /* 0x000fe40000000000 */
[----:B------:R-:W-:Y:S02]  /*12770*/  SEL R4, R0, RZ, P0 ;  /* 0x000000ff00047207 */ /* 0x000fe40000000000 */
[----:B------:R-:W-:-:S03]  /*12780*/  LOP3.LUT R5, R5, R2, RZ, 0x3c, !PT ;  /* 0x0000000205057212 */ /* 0x000fc600078e3cff */
[----:B------:R-:W-:Y:S01]  /*12790*/  IMAD R7, R4, 0x8, R3 ;  /* 0x0000000804077824 */ /* 0x000fe200078e0203 */
[----:B------:R-:W-:-:S04]  /*127a0*/  SHF.L.U32 R0, R5, 0x1f, RZ ;  /* 0x0000001f05007819 */ /* 0x000fc800000006ff */
[----:B------:R-:W0:Y:S02]  /*127b0*/  SYNCS.PHASECHK.TRANS64.TRYWAIT P0, [R7+URZ], R0 ;  /* 0x00000000070075a7 */ /* 0x000e24000800017f */
[----:B0-----:R-:W-:Y:S05]  /*127c0*/  @!P0 BRA `(.L_x_503) ;  /* 0x0000000800688947 */ /* 0x001fea0003800000 */
.L_x_525:
        /* <DEDUP_REMOVED lines=9> */
.L_x_526:
        /* <DEDUP_REMOVED lines=9> */
.L_x_527:
        /* <DEDUP_REMOVED lines=9> */
.L_x_528:
        /* <DEDUP_REMOVED lines=9> */
.L_x_529:
        /* <DEDUP_REMOVED lines=9> */
.L_x_530:
        /* <DEDUP_REMOVED lines=9> */
.L_x_531:
        /* <DEDUP_REMOVED lines=9> */
.L_x_532:
        /* <DEDUP_REMOVED lines=9> */
.L_x_533:
        /* <DEDUP_REMOVED lines=9> */
.L_x_534:
        /* <DEDUP_REMOVED lines=9> */
.L_x_535:
        /* <DEDUP_REMOVED lines=9> */
.L_x_536:
[----:B0-----:R-:W-:-:S05]  /*12e00*/  VIADD R0, R4, 0x1 ;  /* 0x0000000104007836 */ /* 0x001fca0000000000 */
[----:B------:R-:W-:-:S04]  /*12e10*/  ISETP.NE.AND P0, PT, R0, 0xf, PT ;  /* 0x0000000f0000780c */ /* 0x000fc80003f05270 */
[----:B------:R-:W-:Y:S02]  /*12e20*/  SEL R2, RZ, 0x1, P0 ;  /* 0x00000001ff027807 */ /* 0x000fe40000000000 */
[----:B------:R-:W-:Y:S02]  /*12e30*/  SEL R0, R0, RZ, P0 ;  /* 0x000000ff00007207 */ /* 0x000fe40000000000 */
[----:B------:R-:W-:-:S03]  /*12e40*/  LOP3.LUT R2, R5, R2, RZ, 0x3c, !PT ;  /* 0x0000000205027212 */ /* 0x000fc600078e3cff */
[----:B------:R-:W-:Y:S01]  /*12e50*/  IMAD R3, R0, 0x8, R3 ;  /* 0x0000000800037824 */ /* 0x000fe200078e0203 */
[----:B------:R-:W-:-:S07]  /*12e60*/  SHF.L.U32 R0, R2, 0x1f, RZ ;  /* 0x0000001f02007819 */ /* 0x000fce00000006ff */
.L_x_515:
[----:B0-----:R0:W1:Y:S02]  /*12e70*/  SYNCS.PHASECHK.TRANS64.TRYWAIT P0, [R3+URZ], R0 ;  /* 0x00000000030075a7 */ /* 0x001064000800017f */
[----:B-1----:R-:W-:Y:S05]  /*12e80*/  @!P0 NANOSLEEP.SYNCS 0x989680 ;  /* 0x009896800000895d */ /* 0x002fea0003900000 */
[----:B------:R-:W1:Y:S02]  /*12e90*/  @!P0 SYNCS.PHASECHK.TRANS64 P0, [R3+URZ], R0 ;  /* 0x00000000030085a7 */ /* 0x000e64000800007f */
[----:B-1----:R-:W-:Y:S05]  /*12ea0*/  @!P0 BRA `(.L_x_515) ;  /* 0xfffffffc00f08947 */ /* 0x002fea000383ffff */
.L_x_499:
[----:B------:R-:W-:Y:S05]  /*12eb0*/  BSYNC B0 ;  /* 0x0000000000007941 */ /* 0x000fea0003800000 */
.L_x_498:
[----:B------:R-:W-:Y:S05]  /*12ec0*/  EXIT ;  /* 0x000000000000794d */ /* 0x000fea0003800000 */
.L_x_22:
[----:B-1----:R1:W2:Y:S02]  /*12ed0*/  SYNCS.PHASECHK.TRANS64.TRYWAIT P1, [R3+URZ], R0 ;  /* 0x00000000030075a7 */ /* 0x0022a4000802017f */
[----:B--2---:R-:W-:Y:S05]  /*12ee0*/  @!P1 NANOSLEEP.SYNCS 0x989680 ;  /* 0x009896800000995d */ /* 0x004fea0003900000 */
[----:B------:R-:W2:Y:S02]  /*12ef0*/  @!P1 SYNCS.PHASECHK.TRANS64 P1, [R3+URZ], R0 ;  /* 0x00000000030095a7 */ /* 0x000ea4000802007f */
[----:B--2---:R-:W-:Y:S05]  /*12f00*/  @!P1 BRA `(.L_x_22) ;  /* 0xfffffffc00f09947 */ /* 0x004fea000383ffff */
[----:B------:R-:W-:Y:S05]  /*12f10*/  BRA `(.L_x_21) ;  /* 0xfffffee8004c7947 */ /* 0x000fea000383ffff */
.L_x_27:
[----:B-1----:R-:W-:-:S04]  /*12f20*/  IMAD.U32 R7, RZ, RZ, UR4 ;  /* 0x00000004ff077e24 */ /* 0x002fc8000f8e00ff */
[----:B------:R1:W2:Y:S03]  /*12f30*/  SYNCS.PHASECHK.TRANS64.TRYWAIT P1, [R7+URZ], R6 ;  /* 0x00000006070075a7 */ /* 0x0002a6000802017f */
[----:B--2---:R-:W-:Y:S05]  /*12f40*/  @!P1 NANOSLEEP.SYNCS 0x989680 ;  /* 0x009896800000995d */ /* 0x004fea0003900000 */
[----:B------:R-:W2:Y:S02]  /*12f50*/  @!P1 SYNCS.PHASECHK.TRANS64 P1, [R7+URZ], R6 ;  /* 0x00000006070095a7 */ /* 0x000ea4000802007f */
[----:B--2---:R-:W-:Y:S05]  /*12f60*/  @!P1 BRA `(.L_x_27) ;  /* 0xfffffffc00ec9947 */ /* 0x004fea000383ffff */
[----:B------:R-:W-:Y:S05]  /*12f70*/  BRA `(.L_x_26) ;  /* 0xfffffef000247947 */ /* 0x000fea000383ffff */
.L_x_486:
[----:B------:R-:W-:Y:S01]  /*12f80*/  BSSY B1, `(.L_x_516) ;  /* 0x0000006000017945 */ /* 0x000fe20003800000 */
[----:B------:R-:W-:-:S07]  /*12f90*/  IMAD.MOV.U32 R15, RZ, RZ, -0x1 ;  /* 0xffffffffff0f7424 */ /* 0x000fce00078e00ff */
[----:B------:R-:W-:Y:S05]  /*12fa0*/  WARPSYNC.COLLECTIVE R15, `(.L_x_517) ;  /* 0x000000000f0c7348 */ /* 0x000fea0003c00000 */
[----:B------:R-:W-:Y:S02]  /*12fb0*/  ELECT P6, UR62, PT ;  /* 0x00000000003e782f */ /* 0x000fe400038c0000 */
[----:B------:R-:W-:Y:S01]  /*12fc0*/  MOV R14, UR62 ;  /* 0x0000003e000e7c02 */ /* 0x000fe20008000f00 */
[----:B------:R-:W-:Y:S10]  /*12fd0*/  ENDCOLLECTIVE ;  /* 0x000000000000791b */ /* 0x000ff40003800000 */
.L_x_517:
[----:B------:R-:W-:Y:S05]  /*12fe0*/  BSYNC B1 ;  /* 0x0000000000017941 */ /* 0x000fea0003800000 */
.L_x_516:
[----:B------:R-:W-:Y:S05]  /*12ff0*/  BRA `(.L_x_518) ;  /* 0xffffffe800747947 */ /* 0x000fea000383ffff */
.L_x_489:
[----:B0-----:R0:W2:Y:S02]  /*13000*/  SYNCS.PHASECHK.TRANS64.TRYWAIT P0, [R7+URZ+0x78], R12 ;  /* 0x0000780c070075a7 */ /* 0x0010a4000800017f */
[----:B--2---:R-:W-:Y:S05]  /*13010*/  @!P0 NANOSLEEP.SYNCS 0x989680 ;  /* 0x009896800000895d */ /* 0x004fea0003900000 */
[----:B------:R-:W2:Y:S02]  /*13020*/  @!P0 SYNCS.PHASECHK.TRANS64 P0, [R7+URZ+0x78], R12 ;  /* 0x0000780c070085a7 */ /* 0x000ea4000800007f */
[----:B--2---:R-:W-:Y:S05]  /*13030*/  @!P0 BRA `(.L_x_489) ;  /* 0xfffffffc00f08947 */ /* 0x004fea000383ffff */
[----:B------:R-:W-:Y:S05]  /*13040*/  BRA `(.L_x_519) ;  /* 0xffffffe800b47947 */ /* 0x000fea000383ffff */
.L_x_497:
[----:B------:R-:W-:Y:S01]  /*13050*/  BSSY B0, `(.L_x_520) ;  /* 0x0000006000007945 */ /* 0x000fe20003800000 */
[----:B------:R-:W-:-:S07]  /*13060*/  IMAD.MOV.U32 R15, RZ, RZ, -0x1 ;  /* 0xffffffffff0f7424 */ /* 0x000fce00078e00ff */
[----:B------:R-:W-:Y:S05]  /*13070*/  WARPSYNC.COLLECTIVE R15, `(.L_x_521) ;  /* 0x000000000f0c7348 */ /* 0x000fea0003c00000 */
[----:B------:R-:W-:Y:S02]  /*13080*/  ELECT P6, UR62, PT ;  /* 0x00000000003e782f */ /* 0x000fe400038c0000 */
[----:B------:R-:W-:Y:S01]  /*13090*/  MOV R14, UR62 ;  /* 0x0000003e000e7c02 */ /* 0x000fe20008000f00 */
[----:B------:R-:W-:Y:S10]  /*130a0*/  ENDCOLLECTIVE ;  /* 0x000000000000791b */ /* 0x000ff40003800000 */
.L_x_521:
[----:B------:R-:W-:Y:S05]  /*130b0*/  BSYNC B0 ;  /* 0x0000000000007941 */ /* 0x000fea0003800000 */
.L_x_520:
[----:B------:R-:W-:Y:S05]  /*130c0*/  BRA `(.L_x_522) ;  /* 0xfffffff4003c7947 */ /* 0x000fea000383ffff */
.L_x_501:
[----:B0-----:R0:W1:Y:S02]  /*130d0*/  SYNCS.PHASECHK.TRANS64.TRYWAIT P0, [R5+URZ], R2 ;  /* 0x00000002050075a7 */ /* 0x001064000800017f */
[----:B-1----:R-:W-:Y:S05]  /*130e0*/  @!P0 NANOSLEEP.SYNCS 0x989680 ;  /* 0x009896800000895d */ /* 0x002fea0003900000 */
[----:B------:R-:W1:Y:S02]  /*130f0*/  @!P0 SYNCS.PHASECHK.TRANS64 P0, [R5+URZ], R2 ;  /* 0x00000002050085a7 */ /* 0x000e64000800007f */
[----:B-1----:R-:W-:Y:S05]  /*13100*/  @!P0 BRA `(.L_x_501) ;  /* 0xfffffffc00f08947 */ /* 0x002fea000383ffff */
[----:B------:R-:W-:Y:S05]  /*13110*/  BRA `(.L_x_523) ;  /* 0xfffffff400647947 */ /* 0x000fea000383ffff */
.L_x_502:
[----:B0-----:R0:W1:Y:S02]  /*13120*/  SYNCS.PHASECHK.TRANS64.TRYWAIT P0, [R7+URZ], R0 ;  /* 0x00000000070075a7 */ /* 0x001064000800017f */
[----:B-1----:R-:W-:Y:S05]  /*13130*/  @!P0 NANOSLEEP.SYNCS 0x989680 ;  /* 0x009896800000895d */ /* 0x002fea0003900000 */
[----:B------:R-:W1:Y:S02]  /*13140*/  @!P0 SYNCS.PHASECHK.TRANS64 P0, [R7+URZ], R0 ;  /* 0x00000000070085a7 */ /* 0x000e64000800007f */
[----:B-1----:R-:W-:Y:S05]  /*13150*/  @!P0 BRA `(.L_x_502) ;  /* 0xfffffffc00f08947 */ /* 0x002fea000383ffff */
[----:B------:R-:W-:Y:S05]  /*13160*/  BRA `(.L_x_524) ;  /* 0xfffffff400747947 */ /* 0x000fea000383ffff */
.L_x_503:
[----:B0-----:R0:W1:Y:S02]  /*13170*/  SYNCS.PHASECHK.TRANS64.TRYWAIT P0, [R7+URZ], R0 ;  /* 0x00000000070075a7 */ /* 0x001064000800017f */
[----:B-1----:R-:W-:Y:S05]  /*13180*/  @!P0 NANOSLEEP.SYNCS 0x989680 ;  /* 0x009896800000895d */ /* 0x002fea0003900000 */
[----:B------:R-:W1:Y:S02]  /*13190*/  @!P0 SYNCS.PHASECHK.TRANS64 P0, [R7+URZ], R0 ;  /* 0x00000000070085a7 */ /* 0x000e64000800007f */
[----:B-1----:R-:W-:Y:S05]  /*131a0*/  @!P0 BRA `(.L_x_503) ;  /* 0xfffffffc00f08947 */ /* 0x002fea000383ffff */
[----:B------:R-:W-:Y:S05]  /*131b0*/  BRA `(.L_x_525) ;  /* 0xfffffff400847947 */ /* 0x000fea000383ffff */
.L_x_504:
[----:B0-----:R0:W1:Y:S02]  /*131c0*/  SYNCS.PHASECHK.TRANS64.TRYWAIT P0, [R7+URZ], R0 ;  /* 0x00000000070075a7 */ /* 0x001064000800017f */
[----:B-1----:R-:W-:Y:S05]  /*131d0*/  @!P0 NANOSLEEP.SYNCS 0x989680 ;  /* 0x009896800000895d */ /* 0x002fea0003900000 */
[----:B------:R-:W1:Y:S02]  /*131e0*/  @!P0 SYNCS.PHASECHK.TRANS64 P0, [R7+URZ], R0 ;  /* 0x00000000070085a7 */ /* 0x000e64000800007f */
[----:B-1----:R-:W-:Y:S05]  /*131f0*/  @!P0 BRA `(.L_x_504) ;  /* 0xfffffffc00f08947 */ /* 0x002fea000383ffff */
[----:B------:R-:W-:Y:S05]  /*13200*/  BRA `(.L_x_526) ;  /* 0xfffffff400947947 */ /* 0x000fea000383ffff */
.L_x_505:
[----:B0-----:R0:W1:Y:S02]  /*13210*/  SYNCS.PHASECHK.TRANS64.TRYWAIT P0, [R7+URZ], R0 ;  /* 0x00000000070075a7 */ /* 0x001064000800017f */
[----:B-1----:R-:W-:Y:S05]  /*13220*/  @!P0 NANOSLEEP.SYNCS 0x989680 ;  /* 0x009896800000895d */ /* 0x002fea0003900000 */
[----:B------:R-:W1:Y:S02]  /*13230*/  @!P0 SYNCS.PHASECHK.TRANS64 P0, [R7+URZ], R0 ;  /* 0x00000000070085a7 */ /* 0x000e64000800007f */
[----:B-1----:R-:W-:Y:S05]  /*13240*/  @!P0 BRA `(.L_x_505) ;  /* 0xfffffffc00f08947 */ /* 0x002fea000383ffff */
[----:B------:R-:W-:Y:S05]  /*13250*/  BRA `(.L_x_527) ;  /* 0xfffffff400a47947 */ /* 0x000fea000383ffff */
.L_x_506:
[----:B0-----:R0:W1:Y:S02]  /*13260*/  SYNCS.PHASECHK.TRANS64.TRYWAIT P0, [R7+URZ], R0 ;  /* 0x00000000070075a7 */ /* 0x001064000800017f */
[----:B-1----:R-:W-:Y:S05]  /*13270*/  @!P0 NANOSLEEP.SYNCS 0x989680 ;  /* 0x009896800000895d */ /* 0x002fea0003900000 */
[----:B------:R-:W1:Y:S02]  /*13280*/  @!P0 SYNCS.PHASECHK.TRANS64 P0, [R7+URZ], R0 ;  /* 0x00000000070085a7 */ /* 0x000e64000800007f */
[----:B-1----:R-:W-:Y:S05]  /*13290*/  @!P0 BRA `(.L_x_506) ;  /* 0xfffffffc00f08947 */ /* 0x002fea000383ffff */
[----:B------:R-:W-:Y:S05]  /*132a0*/  BRA `(.L_x_528) ;  /* 0xfffffff400b47947 */ /* 0x000fea000383ffff */
.L_x_507:
[----:B0-----:R0:W1:Y:S02]  /*132b0*/  SYNCS.PHASECHK.TRANS64.TRYWAIT P0, [R7+URZ], R0 ;  /* 0x00000000070075a7 */ /* 0x001064000800017f */
[----:B-1----:R-:W-:Y:S05]  /*132c0*/  @!P0 NANOSLEEP.SYNCS 0x989680 ;  /* 0x009896800000895d */ /* 0x002fea0003900000 */
[----:B------:R-:W1:Y:S02]  /*132d0*/  @!P0 SYNCS.PHASECHK.TRANS64 P0, [R7+URZ], R0 ;  /* 0x00000000070085a7 */ /* 0x000e64000800007f */
[----:B-1----:R-:W-:Y:S05]  /*132e0*/  @!P0 BRA `(.L_x_507) ;  /* 0xfffffffc00f08947 */ /* 0x002fea000383ffff */
[----:B------:R-:W-:Y:S05]  /*132f0*/  BRA `(.L_x_529) ;  /* 0xfffffff400c47947 */ /* 0x000fea000383ffff */
.L_x_508:
[----:B0-----:R0:W1:Y:S02]  /*13300*/  SYNCS.PHASECHK.TRANS64.TRYWAIT P0, [R7+URZ], R0 ;  /* 0x00000000070075a7 */ /* 0x001064000800017f */
[----:B-1----:R-:W-:Y:S05]  /*13310*/  @!P0 NANOSLEEP.SYNCS 0x989680 ;  /* 0x009896800000895d */ /* 0x002fea0003900000 */
[----:B------:R-:W1:Y:S02]  /*13320*/  @!P0 SYNCS.PHASECHK.TRANS64 P0, [R7+URZ], R0 ;  /* 0x00000000070085a7 */ /* 0x000e64000800007f */
[----:B-1----:R-:W-:Y:S05]  /*13330*/  @!P0 BRA `(.L_x_508) ;  /* 0xfffffffc00f08947 */ /* 0x002fea000383ffff */
[----:B------:R-:W-:Y:S05]  /*13340*/  BRA `(.L_x_530) ;  /* 0xfffffff400d47947 */ /* 0x000fea000383ffff */
.L_x_509:
[----:B0-----:R0:W1:Y:S02]  /*13350*/  SYNCS.PHASECHK.TRANS64.TRYWAIT P0, [R7+URZ], R0 ;  /* 0x00000000070075a7 */ /* 0x001064000800017f */
[----:B-1----:R-:W-:Y:S05]  /*13360*/  @!P0 NANOSLEEP.SYNCS 0x989680 ;  /* 0x009896800000895d */ /* 0x002fea0003900000 */
[----:B------:R-:W1:Y:S02]  /*13370*/  @!P0 SYNCS.PHASECHK.TRANS64 P0, [R7+URZ], R0 ;  /* 0x00000000070085a7 */ /* 0x000e64000800007f */
[----:B-1----:R-:W-:Y:S05]  /*13380*/  @!P0 BRA `(.L_x_509) ;  /* 0xfffffffc00f08947 */ /* 0x002fea000383ffff */
[----:B------:R-:W-:Y:S05]  /*13390*/  BRA `(.L_x_531) ;  /* 0xfffffff400e47947 */ /* 0x000fea000383ffff */
.L_x_510:
[----:B0-----:R0:W1:Y:S02]  /*133a0*/  SYNCS.PHASECHK.TRANS64.TRYWAIT P0, [R7+URZ], R0 ;  /* 0x00000000070075a7 */ /* 0x001064000800017f */
[----:B-1----:R-:W-:Y:S05]  /*133b0*/  @!P0 NANOSLEEP.SYNCS 0x989680 ;  /* 0x009896800000895d */ /* 0x002fea0003900000 */
[----:B------:R-:W1:Y:S02]  /*133c0*/  @!P0 SYNCS.PHASECHK.TRANS64 P0, [R7+URZ], R0 ;  /* 0x00000000070085a7 */ /* 0x000e64000800007f */
[----:B-1----:R-:W-:Y:S05]  /*133d0*/  @!P0 BRA `(.L_x_510) ;  /* 0xfffffffc00f08947 */ /* 0x002fea000383ffff */
[----:B------:R-:W-:Y:S05]  /*133e0*/  BRA `(.L_x_532) ;  /* 0xfffffff400f47947 */ /* 0x000fea000383ffff */
.L_x_511:
[----:B0-----:R0:W1:Y:S02]  /*133f0*/  SYNCS.PHASECHK.TRANS64.TRYWAIT P0, [R7+URZ], R0 ;  /* 0x00000000070075a7 */ /* 0x001064000800017f */
[----:B-1----:R-:W-:Y:S05]  /*13400*/  @!P0 NANOSLEEP.SYNCS 0x989680 ;  /* 0x009896800000895d */ /* 0x002fea0003900000 */
[----:B------:R-:W1:Y:S02]  /*13410*/  @!P0 SYNCS.PHASECHK.TRANS64 P0, [R7+URZ], R0 ;  /* 0x00000000070085a7 */ /* 0x000e64000800007f */
[----:B-1----:R-:W-:Y:S05]  /*13420*/  @!P0 BRA `(.L_x_511) ;  /* 0xfffffffc00f08947 */ /* 0x002fea000383ffff */
[----:B------:R-:W-:Y:S05]  /*13430*/  BRA `(.L_x_533) ;  /* 0xfffffff800047947 */ /* 0x000fea000383ffff */
.L_x_512:
[----:B0-----:R0:W1:Y:S02]  /*13440*/  SYNCS.PHASECHK.TRANS64.TRYWAIT P0, [R7+URZ], R0 ;  /* 0x00000000070075a7 */ /* 0x001064000800017f */
[----:B-1----:R-:W-:Y:S05]  /*13450*/  @!P0 NANOSLEEP.SYNCS 0x989680 ;  /* 0x009896800000895d */ /* 0x002fea0003900000 */
[----:B------:R-:W1:Y:S02]  /*13460*/  @!P0 SYNCS.PHASECHK.TRANS64 P0, [R7+URZ], R0 ;  /* 0x00000000070085a7 */ /* 0x000e64000800007f */
[----:B-1----:R-:W-:Y:S05]  /*13470*/  @!P0 BRA `(.L_x_512) ;  /* 0xfffffffc00f08947 */ /* 0x002fea000383ffff */
[----:B------:R-:W-:Y:S05]  /*13480*/  BRA `(.L_x_534) ;  /* 0xfffffff800147947 */ /* 0x000fea000383ffff */
.L_x_513:
[----:B0-----:R0:W1:Y:S02]  /*13490*/  SYNCS.PHASECHK.TRANS64.TRYWAIT P0, [R7+URZ], R0 ;  /* 0x00000000070075a7 */ /* 0x001064000800017f */
[----:B-1----:R-:W-:Y:S05]  /*134a0*/  @!P0 NANOSLEEP.SYNCS 0x989680 ;  /* 0x009896800000895d */ /* 0x002fea0003900000 */
[----:B------:R-:W1:Y:S02]  /*134b0*/  @!P0 SYNCS.PHASECHK.TRANS64 P0, [R7+URZ], R0 ;  /* 0x00000000070085a7 */ /* 0x000e64000800007f */
[----:B-1----:R-:W-:Y:S05]  /*134c0*/  @!P0 BRA `(.L_x_513) ;  /* 0xfffffffc00f08947 */ /* 0x002fea000383ffff */
[----:B------:R-:W-:Y:S05]  /*134d0*/  BRA `(.L_x_535) ;  /* 0xfffffff800247947 */ /* 0x000fea000383ffff */
.L_x_514:
[----:B0-----:R0:W1:Y:S02]  /*134e0*/  SYNCS.PHASECHK.TRANS64.TRYWAIT P0, [R7+URZ], R0 ;  /* 0x00000000070075a7 */ /* 0x001064000800017f */
[----:B-1----:R-:W-:Y:S05]  /*134f0*/  @!P0 NANOSLEEP.SYNCS 0x989680 ;  /* 0x009896800000895d */ /* 0x002fea0003900000 */
[----:B------:R-:W1:Y:S02]  /*13500*/  @!P0 SYNCS.PHASECHK.TRANS64 P0, [R7+URZ], R0 ;  /* 0x00000000070085a7 */ /* 0x000e64000800007f */
[----:B-1----:R-:W-:Y:S05]  /*13510*/  @!P0 BRA `(.L_x_514) ;  /* 0xfffffffc00f08947 */ /* 0x002fea000383ffff */
[----:B------:R-:W-:Y:S05]  /*13520*/  BRA `(.L_x_536) ;  /* 0xfffffff800347947 */ /* 0x000fea000383ffff */
.L_x_537:
[----:B------:R-:W-:-:S00]  /*13530*/  BRA `(.L_x_537) ;  /* 0xfffffffc00fc7947 */ /* 0x000fc0000383ffff */
[----:B------:R-:W-:-:S00]  /*13540*/  NOP ;  /* 0x0000000000007918 */ /* 0x000fc00000000000 */
        /* <DEDUP_REMOVED lines=11> */
.L_x_538:


//--------------------- .nv.global.init           --------------------------
	.section	.nv.global.init,"aw",@progbits
.nv.global.init:
	.type		$str$22,@object
	.size		$str$22,($str$23 - $str$22)
$str$22:
        /*0000*/ 	.byte	0x6b, 0x5f, 0x74, 0x69, 0x6c, 0x65, 0x5f, 0x63, 0x6f, 0x75, 0x6e, 0x74, 0x20, 0x3e, 0x3d, 0x20
        /*0010*/ 	.byte	0x31, 0x00
	.type		$str$23,@object
	.size		$str$23,(__unnamed_1 - $str$23)
$str$23:
        /*0012*/ 	.byte	0x2f, 0x74, 0x6d, 0x70, 0x2f, 0x63, 0x75, 0x74, 0x6c, 0x61, 0x73, 0x73, 0x5f, 0x73, 0x77, 0x65
        /*0022*/ 	.byte	0x65, 0x70, 0x5f, 0x73, 0x72, 0x63, 0x2f, 0x69, 0x6e, 0x63, 0x6c, 0x75, 0x64, 0x65, 0x2f, 0x63
        /*0032*/ 	.byte	0x75, 0x74, 0x6c, 0x61, 0x73, 0x73, 0x2f, 0x67, 0x65, 0x6d, 0x6d, 0x2f, 0x63, 0x6f, 0x6c, 0x6c
        /*0042*/ 	.byte	0x65, 0x63, 0x74, 0x69, 0x76, 0x65, 0x2f, 0x73, 0x6d, 0x39, 0x30, 0x5f, 0x6d, 0x6d, 0x61, 0x5f
        /*0052*/ 	.byte	0x74, 0x6d, 0x61, 0x5f, 0x67, 0x6d, 0x6d, 0x61, 0x5f, 0x73, 0x73, 0x5f, 0x77, 0x61, 0x72, 0x70
        /*0062*/ 	.byte	0x73, 0x70, 0x65, 0x63, 0x69, 0x61, 0x6c, 0x69, 0x7a, 0x65, 0x64, 0x2e, 0x68, 0x70, 0x70, 0x00
	.type		__unnamed_1,@object
	.size		__unnamed_1,(.L_0 - __unnamed_1)
__unnamed_1:
        /* <DEDUP_REMOVED lines=182> */
        /*0bd2*/ 	.byte	0x00
.L_0:


//--------------------- .nv.shared._ZN7cutlass13device_kernelINS_4gemm6kernel13GemmUniversalIN4cute5tupleIJiiiiEEENS1_10collective13CollectiveMmaINS1_34MainloopSm90TmaGmmaWarpSpecializedILi15ENS5_IJNS4_1CILi2EEENSA_ILi1EEESC_EEENS1_35KernelTmaWarpSpecializedCooperativeEEENS5_IJNSA_ILi256EEENSA_ILi224EEENSA_ILi16EEEEEENS_10bfloat16_tENS5_IJlSC_lEEESK_SL_NS4_8TiledMMAINS4_8MMA_AtomIJNS4_4SM904GMMA27MMA_64x32x16_F32BF16BF16_SSILNSP_5MajorE0ELSR_0ELNSP_7ScaleInE1ELSS_1EEEEEENS4_6LayoutISD_NS5_IJSC_NSA_ILi0EEESW_EEEEENS5_IJNS4_10UnderscoreESZ_SZ_EEEEENS4_13SM90_TMA_LOADENS4_14ComposedLayoutINS4_7SwizzleILi1ELi4ELi3EEENS4_18smem_ptr_flag_bitsILi16EEENSV_INS5_IJNSA_ILi8EEESI_EEENS5_IJSI_SC_EEEEEEEvNS4_8identityENS4_23SM90_TMA_LOAD_MULTICASTES1C_vS1D_EENS_8epilogue10collective6detail29Sm90TmaWarpSpecializedAdapterINS1H_15DefaultEpilogueISK_SL_SL_NS1G_6thread17LinearCombinationISK_Li1EffLNS1L_9ScaleType4KindE0ELNS_15FloatRoundStyleE2ESK_EENS1_15EpilogueDefaultEEEEEvvEEEEvNT_6ParamsE --------------------------
	.section	.nv.shared._ZN7cutlass13device_kernelINS_4gemm6kernel13GemmUniversalIN4cute5tupleIJiiiiEEENS1_10collective13CollectiveMmaINS1_34MainloopSm90TmaGmmaWarpSpecializedILi15ENS5_IJNS4_1CILi2EEENSA_ILi1EEESC_EEENS1_35KernelTmaWarpSpecializedCooperativeEEENS5_IJNSA_ILi256EEENSA_ILi224EEENSA_ILi16EEEEEENS_10bfloat16_tENS5_IJlSC_lEEESK_SL_NS4_8TiledMMAINS4_8MMA_AtomIJNS4_4SM904GMMA27MMA_64x32x16_F32BF16BF16_SSILNSP_5MajorE0ELSR_0ELNSP_7ScaleInE1ELSS_1EEEEEENS4_6LayoutISD_NS5_IJSC_NSA_ILi0EEESW_EEEEENS5_IJNS4_10UnderscoreESZ_SZ_EEEEENS4_13SM90_TMA_LOADENS4_14ComposedLayoutINS4_7SwizzleILi1ELi4ELi3EEENS4_18smem_ptr_flag_bitsILi16EEENSV_INS5_IJNSA_ILi8EEESI_EEENS5_IJSI_SC_EEEEEEEvNS4_8identityENS4_23SM90_TMA_LOAD_MULTICASTES1C_vS1D_EENS_8epilogue10collective6detail29Sm90TmaWarpSpecializedAdapterINS1H_15DefaultEpilogueISK_SL_SL_NS1G_6thread17LinearCombinationISK_Li1EffLNS1L_9ScaleType4KindE0ELNS_15FloatRoundStyleE2ESK_EENS1_15EpilogueDefaultEEEEEvvEEEEvNT_6ParamsE,"aw",@nobits
	.sectionflags	@""
	.align	16
	.zero		1024


//--------------------- .nv.shared.reserved.0     --------------------------
	.section	.nv.shared.reserved.0,"aw",@nobits
	.weak		__nv_reservedSMEM_offset_0_alias
	.size		__nv_reservedSMEM_offset_0_alias, 0, 0
	.other		__nv_reservedSMEM_offset_0_alias,@"STO_CUDA_RESERVED_SHARED STV_DEFAULT"
__nv_reservedSMEM_offset_0_alias:
	.zero		0


//--------------------- .nv.global                --------------------------
	.section	.nv.global,"aw",@nobits
.nv.global:
	.type		_ZN39_INTERNAL_36ad2d11_4_k_cu_902e05c5_61764cute1_E,@object
	.size		_ZN39_INTERNAL_36ad2d11_4_k_cu_902e05c5_61764cute1_E,(_ZN39_INTERNAL_36ad2d11_4_k_cu_902e05c5_61764cuda3std3__45__cpo6cbeginE - _ZN39_INTERNAL_36ad2d11_4_k_cu_902e05c5_61764cute1_E)
_ZN39_INTERNAL_36ad2d11_4_k_cu_902e05c5_61764cute1_E:
	.zero		1
	.type		_ZN39_INTERNAL_36ad2d11_4_k_cu_902e05c5_61764cuda3std3__45__cpo6cbeginE,@object
	.size		_ZN39_INTERNAL_36ad2d11_4_k_cu_902e05c5_61764cuda3std3__45__cpo6cbeginE,(_ZN39_INTERNAL_36ad2d11_4_k_cu_902e05c5_61764cuda3std3__48in_placeE - _ZN39_INTERNAL_36ad2d11_4_k_cu_902e05c5_61764cuda3std3__45__cpo6cbeginE)
_ZN39_INTERNAL_36ad2d11_4_k_cu_902e05c5_61764cuda3std3__45__cpo6cbeginE:
	.zero		1
	.type		_ZN39_INTERNAL_36ad2d11_4_k_cu_902e05c5_61764cuda3std3__48in_placeE,@object
	.size		_ZN39_INTERNAL_36ad2d11_4_k_cu_902e05c5_61764cuda3std3__48in_placeE,(_ZN39_INTERNAL_36ad2d11_4_k_cu_902e05c5_61764cuda3std6ranges3__45__cpo9iter_moveE - _ZN39_INTERNAL_36ad2d11_4_k_cu_902e05c5_61764cuda3std3__48in_placeE)
_ZN39_INTERNAL_36ad2d11_4_k_cu_902e05c5_61764cuda3std3__48in_placeE:
	.zero		1
	.type		_ZN39_INTERNAL_36ad2d11_4_k_cu_902e05c5_61764cuda3std6ranges3__45__cpo9iter_moveE,@object
	.size		_ZN39_INTERNAL_36ad2d11_4_k_cu_902e05c5_61764cuda3std6ranges3__45__cpo9iter_moveE,(_ZN39_INTERNAL_36ad2d11_4_k_cu_902e05c5_61764cuda3std3__45__cpo5beginE - _ZN39_INTERNAL_36ad2d11_4_k_cu_902e05c5_61764cuda3std6ranges3__45__cpo9iter_moveE)
_ZN39_INTERNAL_36ad2d11_4_k_cu_902e05c5_61764cuda3std6ranges3__45__cpo9iter_moveE:
	.zero		1
	.type		_ZN39_INTERNAL_36ad2d11_4_k_cu_902e05c5_61764cuda3std3__45__cpo5beginE,@object
	.size		_ZN39_INTERNAL_36ad2d11_4_k_cu_902e05c5_61764cuda3std3__45__cpo5beginE,(_ZN39_INTERNAL_36ad2d11_4_k_cu_902e05c5_61764cuda3std3__441_GLOBAL__N__36ad2d11_4_k_cu_902e05c5_61766ignoreE - _ZN39_INTERNAL_36ad2d11_4_k_cu_902e05c5_61764cuda3std3__45__cpo5beginE)
_ZN39_INTERNAL_36ad2d11_4_k_cu_902e05c5_61764cuda3std3__45__cpo5beginE:
	.zero		1
	.type		_ZN39_INTERNAL_36ad2d11_4_k_cu_902e05c5_61764cuda3std3__441_GLOBAL__N__36ad2d11_4_k_cu_902e05c5_61766ignoreE,@object
	.size		_ZN39_INTERNAL_36ad2d11_4_k_cu_902e05c5_61764cuda3std3__441_GLOBAL__N__36ad2d11_4_k_cu_902e05c5_61766ignoreE,(_ZN39_INTERNAL_36ad2d11_4_k_cu_902e05c5_61764cute7productE - _ZN39_INTERNAL_36ad2d11_4_k_cu_902e05c5_61764cuda3std3__441_GLOBAL__N__36ad2d11_4_k_cu_902e05c5_61766ignoreE)
_ZN39_INTERNAL_36ad2d11_4_k_cu_902e05c5_61764cuda3std3__441_GLOBAL__N__36ad2d11_4_k_cu_902e05c5_61766ignoreE:
	.zero		1
	.type		_ZN39_INTERNAL_36ad2d11_4_k_cu_902e05c5_61764cute7productE,@object
	.size		_ZN39_INTERNAL_36ad2d11_4_k_cu_902e05c5_61764cute7productE,(_ZN39_INTERNAL_36ad2d11_4_k_cu_902e05c5_61764cuda3std3__45__cpo3endE - _ZN39_INTERNAL_36ad2d11_4_k_cu_902e05c5_61764cute7productE)
_ZN39_INTERNAL_36ad2d11_4_k_cu_902e05c5_61764cute7productE:
	.zero		1
	.type		_ZN39_INTERNAL_36ad2d11_4_k_cu_902e05c5_61764cuda3std3__45__cpo3endE,@object
	.size		_ZN39_INTERNAL_36ad2d11_4_k_cu_902e05c5_61764cuda3std3__45__cpo3endE,(_ZN39_INTERNAL_36ad2d11_4_k_cu_902e05c5_61764cuda3std3__419piecewise_constructE - _ZN39_INTERNAL_36ad2d11_4_k_cu_902e05c5_61764cuda3std3__45__cpo3endE)
_ZN39_INTERNAL_36ad2d11_4_k_cu_902e05c5_61764cuda3std3__45__cpo3endE:
	.zero		1
	.type		_ZN39_INTERNAL_36ad2d11_4_k_cu_902e05c5_61764cuda3std3__419piecewise_constructE,@object
	.size		_ZN39_INTERNAL_36ad2d11_4_k_cu_902e05c5_61764cuda3std3__419piecewise_constructE,(_ZN39_INTERNAL_36ad2d11_4_k_cu_902e05c5_61764cuda3std3__45__cpo4cendE - _ZN39_INTERNAL_36ad2d11_4_k_cu_902e05c5_61764cuda3std3__419piecewise_constructE)
_ZN39_INTERNAL_36ad2d11_4_k_cu_902e05c5_61764cuda3std3__419piecewise_constructE:
	.zero		1
	.type		_ZN39_INTERNAL_36ad2d11_4_k_cu_902e05c5_61764cuda3std3__45__cpo4cendE,@object
	.size		_ZN39_INTERNAL_36ad2d11_4_k_cu_902e05c5_61764cuda3std3__45__cpo4cendE,(_ZN39_INTERNAL_36ad2d11_4_k_cu_902e05c5_61764cuda3std6ranges3__45__cpo4swapE - _ZN39_INTERNAL_36ad2d11_4_k_cu_902e05c5_61764cuda3std3__45__cpo4cendE)
_ZN39_INTERNAL_36ad2d11_4_k_cu_902e05c5_61764cuda3std3__45__cpo4cendE:
	.zero		1
	.type		_ZN39_INTERNAL_36ad2d11_4_k_cu_902e05c5_61764cuda3std6ranges3__45__cpo4swapE,@object
	.size		_ZN39_INTERNAL_36ad2d11_4_k_cu_902e05c5_61764cuda3std6ranges3__45__cpo4swapE,(.L_8 - _ZN39_INTERNAL_36ad2d11_4_k_cu_902e05c5_61764cuda3std6ranges3__45__cpo4swapE)
_ZN39_INTERNAL_36ad2d11_4_k_cu_902e05c5_61764cuda3std6ranges3__45__cpo4swapE:
	.zero		1
.L_8:


//--------------------- .nv.constant0._ZN7cutlass13device_kernelINS_4gemm6kernel13GemmUniversalIN4cute5tupleIJiiiiEEENS1_10collective13CollectiveMmaINS1_34MainloopSm90TmaGmmaWarpSpecializedILi15ENS5_IJNS4_1CILi2EEENSA_ILi1EEESC_EEENS1_35KernelTmaWarpSpecializedCooperativeEEENS5_IJNSA_ILi256EEENSA_ILi224EEENSA_ILi16EEEEEENS_10bfloat16_tENS5_IJlSC_lEEESK_SL_NS4_8TiledMMAINS4_8MMA_AtomIJNS4_4SM904GMMA27MMA_64x32x16_F32BF16BF16_SSILNSP_5MajorE0ELSR_0ELNSP_7ScaleInE1ELSS_1EEEEEENS4_6LayoutISD_NS5_IJSC_NSA_ILi0EEESW_EEEEENS5_IJNS4_10UnderscoreESZ_SZ_EEEEENS4_13SM90_TMA_LOADENS4_14ComposedLayoutINS4_7SwizzleILi1ELi4ELi3EEENS4_18smem_ptr_flag_bitsILi16EEENSV_INS5_IJNSA_ILi8EEESI_EEENS5_IJSI_SC_EEEEEEEvNS4_8identityENS4_23SM90_TMA_LOAD_MULTICASTES1C_vS1D_EENS_8epilogue10collective6detail29Sm90TmaWarpSpecializedAdapterINS1H_15DefaultEpilogueISK_SL_SL_NS1G_6thread17LinearCombinationISK_Li1EffLNS1L_9ScaleType4KindE0ELNS_15FloatRoundStyleE2ESK_EENS1_15EpilogueDefaultEEEEEvvEEEEvNT_6ParamsE --------------------------
	.section	.nv.constant0._ZN7cutlass13device_kernelINS_4gemm6kernel13GemmUniversalIN4cute5tupleIJiiiiEEENS1_10collective13CollectiveMmaINS1_34MainloopSm90TmaGmmaWarpSpecializedILi15ENS5_IJNS4_1CILi2EEENSA_ILi1EEESC_EEENS1_35KernelTmaWarpSpecializedCooperativeEEENS5_IJNSA_ILi256EEENSA_ILi224EEENSA_ILi16EEEEEENS_10bfloat16_tENS5_IJlSC_lEEESK_SL_NS4_8TiledMMAINS4_8MMA_AtomIJNS4_4SM904GMMA27MMA_64x32x16_F32BF16BF16_SSILNSP_5MajorE0ELSR_0ELNSP_7ScaleInE1ELSS_1EEEEEENS4_6LayoutISD_NS5_IJSC_NSA_ILi0EEESW_EEEEENS5_IJNS4_10UnderscoreESZ_SZ_EEEEENS4_13SM90_TMA_LOADENS4_14ComposedLayoutINS4_7SwizzleILi1ELi4ELi3EEENS4_18smem_ptr_flag_bitsILi16EEENSV_INS5_IJNSA_ILi8EEESI_EEENS5_IJSI_SC_EEEEEEEvNS4_8identityENS4_23SM90_TMA_LOAD_MULTICASTES1C_vS1D_EENS_8epilogue10collective6detail29Sm90TmaWarpSpecializedAdapterINS1H_15DefaultEpilogueISK_SL_SL_NS1G_6thread17LinearCombinationISK_Li1EffLNS1L_9ScaleType4KindE0ELNS_15FloatRoundStyleE2ESK_EENS1_15EpilogueDefaultEEEEEvvEEEEvNT_6ParamsE,"a",@progbits
	.sectionflags	@""
	.align	4
.nv.constant0._ZN7cutlass13device_kernelINS_4gemm6kernel13GemmUniversalIN4cute5tupleIJiiiiEEENS1_10collective13CollectiveMmaINS1_34MainloopSm90TmaGmmaWarpSpecializedILi15ENS5_IJNS4_1CILi2EEENSA_ILi1EEESC_EEENS1_35KernelTmaWarpSpecializedCooperativeEEENS5_IJNSA_ILi256EEENSA_ILi224EEENSA_ILi16EEEEEENS_10bfloat16_tENS5_IJlSC_lEEESK_SL_NS4_8TiledMMAINS4_8MMA_AtomIJNS4_4SM904GMMA27MMA_64x32x16_F32BF16BF16_SSILNSP_5MajorE0ELSR_0ELNSP_7ScaleInE1ELSS_1EEEEEENS4_6LayoutISD_NS5_IJSC_NSA_ILi0EEESW_EEEEENS5_IJNS4_10UnderscoreESZ_SZ_EEEEENS4_13SM90_TMA_LOADENS4_14ComposedLayoutINS4_7SwizzleILi1ELi4ELi3EEENS4_18smem_ptr_flag_bitsILi16EEENSV_INS5_IJNSA_ILi8EEESI_EEENS5_IJSI_SC_EEEEEEEvNS4_8identityENS4_23SM90_TMA_LOAD_MULTICASTES1C_vS1D_EENS_8epilogue10collective6detail29Sm90TmaWarpSpecializedAdapterINS1H_15DefaultEpilogueISK_SL_SL_NS1G_6thread17LinearCombinationISK_Li1EffLNS1L_9ScaleType4KindE0ELNS_15FloatRoundStyleE2ESK_EENS1_15EpilogueDefaultEEEEEvvEEEEvNT_6ParamsE:
	.zero		1664


//--------------------- SYMBOLS --------------------------

	.type		.nv.reservedSmem.offset0,@object
	.size		.nv.reservedSmem.offset0,0x4
	.type		__assertfail,@function
